// auto-generated by cutlass_sweep.gemm — config: {"arch": "sm_90", "cluster_m": 2, "cluster_n": 1, "dtype": "e4m3", "dtype_b": "e4m3", "layout": "nt", "stages": 0, "tile_k": 64, "tile_m": 512, "tile_n": 8}
#include "cutlass/cutlass.h"
#include "cutlass/gemm/collective/collective_builder.hpp"
#include "cutlass/gemm/device/gemm_universal_adapter.h"
#include "cutlass/gemm/kernel/gemm_universal.hpp"
#include "cutlass/epilogue/collective/collective_builder.hpp"

using ElemA = cutlass::float_e4m3_t;
using ElemB = cutlass::float_e4m3_t;
using ElemCD = cutlass::float_e4m3_t;
using Acc  = float;
using TileShape    = cute::Shape<cute::_512, cute::_8, cute::_64>;
using ClusterShape = cute::Shape<cute::_2, cute::_1, cute::_1>;

using CollectiveEpilogue = typename cutlass::epilogue::collective::CollectiveBuilder<
    cutlass::arch::Sm90, cutlass::arch::OpClassTensorOp,
    TileShape, ClusterShape,
    cutlass::epilogue::collective::EpilogueTileAuto,
    Acc, Acc,
    ElemCD, cutlass::layout::RowMajor, 128 / cutlass::sizeof_bits<ElemCD>::value,
    ElemCD, cutlass::layout::RowMajor, 128 / cutlass::sizeof_bits<ElemCD>::value,
    cutlass::epilogue::collective::EpilogueScheduleAuto
  >::CollectiveOp;

using CollectiveMainloop = typename cutlass::gemm::collective::CollectiveBuilder<
    cutlass::arch::Sm90, cutlass::arch::OpClassTensorOp,
    ElemA, cutlass::layout::RowMajor, 128 / cutlass::sizeof_bits<ElemA>::value,
    ElemB, cutlass::layout::ColumnMajor, 128 / cutlass::sizeof_bits<ElemB>::value,
    Acc,
    TileShape, ClusterShape,
    cutlass::gemm::collective::StageCountAutoCarveout<static_cast<int>(sizeof(typename CollectiveEpilogue::SharedStorage))>,
    cutlass::gemm::collective::KernelScheduleAuto
  >::CollectiveOp;

using GemmKernel = cutlass::gemm::kernel::GemmUniversal<
    cute::Shape<int,int,int,int>,
    CollectiveMainloop,
    CollectiveEpilogue
>;
using Gemm = cutlass::gemm::device::GemmUniversalAdapter<GemmKernel>;

// Force the device kernel symbol into the cubin without needing a host main.
auto* _anchor = &cutlass::device_kernel<GemmKernel>;


// ===== COMPILED SASS (sm_90a) =====

	.target	sm_90a

	.elftype	@"ET_EXEC"


//--------------------- .note.nv.tkinfo           --------------------------
	.section	.note.nv.tkinfo,"",@"SHT_NOTE"
	.sectionflags	@"SHF_NOTE_NV_TKINFO"
	.tkinfo
        /*0018*/ 	.word	0x00000002
        /*0030*/ 	.string	""
        /*0030*/ 	.string	"ptxas"
        /*0030*/ 	.string	"Cuda compilation tools, release 13.0, V13.0.88"
        /*0030*/ 	.string	"Build cuda_13.0.r13.0/compiler.36424714_0"
        /*0030*/ 	.string	"-arch sm_90a -m 64 "



//--------------------- .note.nv.cuinfo           --------------------------
	.section	.note.nv.cuinfo,"",@"SHT_NOTE"
	.sectionflags	@"SHF_NOTE_NV_CUINFO"
        /*0018*/ 	.short	0x0002
        /*001a*/ 	.short	0x005a
        /*001c*/ 	.short	0x0082
	.zero		2


//--------------------- .nv.info                  --------------------------
	.section	.nv.info,"",@"SHT_CUDA_INFO"
	.align	4


	//----- nvinfo : EIATTR_REGCOUNT
	.align		4
        /*0000*/ 	.byte	0x04, 0x2f
        /*0002*/ 	.short	(.L_12 - .L_11)
	.align		4
.L_11:
        /*0004*/ 	.word	index@(_ZN7cutlass13device_kernelINS_4gemm6kernel13GemmUniversalIN4cute5tupleIJiiiiEEENS1_10collective13CollectiveMmaINS1_37MainloopSm90TmaGmmaWarpSpecializedFP8ILi6ENS5_IJNS4_1CILi2EEENSA_ILi1EEESC_EEENS1_35KernelTmaWarpSpecializedCooperativeEEENS5_IJNSA_ILi512EEENSA_ILi8EEENSA_ILi64EEEEEENS_12float_e4m3_tENS5_IJlSC_lEEESK_SL_NS4_8TiledMMAINS4_8MMA_AtomIJNS4_4SM904GMMA29MMA_64x8x32_F32E4M3E4M3_SS_TNILNSP_7ScaleInE1ELSR_1EEEEEENS4_6LayoutISD_NS5_IJSC_NSA_ILi0EEESV_EEEEENS5_IJNS4_10UnderscoreESY_SY_EEEEENS4_13SM90_TMA_LOADENS4_14ComposedLayoutINS4_7SwizzleILi2ELi4ELi3EEENS4_18smem_ptr_flag_bitsILi8EEENSU_INS5_IJSH_SI_EEENS5_IJSI_SC_EEEEEEEvNS4_8identityENS4_23SM90_TMA_LOAD_MULTICASTES1A_vS1B_EENS_8epilogue10collective6detail29Sm90TmaWarpSpecializedAdapterINS1F_15DefaultEpilogueISK_SL_SL_NS1E_6thread17LinearCombinationISK_Li1EffLNS1J_9ScaleType4KindE0ELNS_15FloatRoundStyleE2ESK_EENS1_15EpilogueDefaultEEEEEvvEEEEvNT_6ParamsE)
        /*0008*/ 	.word	0x000000a8


	//----- nvinfo : EIATTR_FRAME_SIZE
	.align		4
.L_12:
        /*000c*/ 	.byte	0x04, 0x11
        /*000e*/ 	.short	(.L_14 - .L_13)
	.align		4
.L_13:
        /*0010*/ 	.word	index@(_ZN7cutlass13device_kernelINS_4gemm6kernel13GemmUniversalIN4cute5tupleIJiiiiEEENS1_10collective13CollectiveMmaINS1_37MainloopSm90TmaGmmaWarpSpecializedFP8ILi6ENS5_IJNS4_1CILi2EEENSA_ILi1EEESC_EEENS1_35KernelTmaWarpSpecializedCooperativeEEENS5_IJNSA_ILi512EEENSA_ILi8EEENSA_ILi64EEEEEENS_12float_e4m3_tENS5_IJlSC_lEEESK_SL_NS4_8TiledMMAINS4_8MMA_AtomIJNS4_4SM904GMMA29MMA_64x8x32_F32E4M3E4M3_SS_TNILNSP_7ScaleInE1ELSR_1EEEEEENS4_6LayoutISD_NS5_IJSC_NSA_ILi0EEESV_EEEEENS5_IJNS4_10UnderscoreESY_SY_EEEEENS4_13SM90_TMA_LOADENS4_14ComposedLayoutINS4_7SwizzleILi2ELi4ELi3EEENS4_18smem_ptr_flag_bitsILi8EEENSU_INS5_IJSH_SI_EEENS5_IJSI_SC_EEEEEEEvNS4_8identityENS4_23SM90_TMA_LOAD_MULTICASTES1A_vS1B_EENS_8epilogue10collective6detail29Sm90TmaWarpSpecializedAdapterINS1F_15DefaultEpilogueISK_SL_SL_NS1E_6thread17LinearCombinationISK_Li1EffLNS1J_9ScaleType4KindE0ELNS_15FloatRoundStyleE2ESK_EENS1_15EpilogueDefaultEEEEEvvEEEEvNT_6ParamsE)
        /*0014*/ 	.word	0x00000000


	//----- nvinfo : EIATTR_MIN_STACK_SIZE
	.align		4
.L_14:
        /*0018*/ 	.byte	0x04, 0x12
        /*001a*/ 	.short	(.L_16 - .L_15)
	.align		4
.L_15:
        /*001c*/ 	.word	index@(_ZN7cutlass13device_kernelINS_4gemm6kernel13GemmUniversalIN4cute5tupleIJiiiiEEENS1_10collective13CollectiveMmaINS1_37MainloopSm90TmaGmmaWarpSpecializedFP8ILi6ENS5_IJNS4_1CILi2EEENSA_ILi1EEESC_EEENS1_35KernelTmaWarpSpecializedCooperativeEEENS5_IJNSA_ILi512EEENSA_ILi8EEENSA_ILi64EEEEEENS_12float_e4m3_tENS5_IJlSC_lEEESK_SL_NS4_8TiledMMAINS4_8MMA_AtomIJNS4_4SM904GMMA29MMA_64x8x32_F32E4M3E4M3_SS_TNILNSP_7ScaleInE1ELSR_1EEEEEENS4_6LayoutISD_NS5_IJSC_NSA_ILi0EEESV_EEEEENS5_IJNS4_10UnderscoreESY_SY_EEEEENS4_13SM90_TMA_LOADENS4_14ComposedLayoutINS4_7SwizzleILi2ELi4ELi3EEENS4_18smem_ptr_flag_bitsILi8EEENSU_INS5_IJSH_SI_EEENS5_IJSI_SC_EEEEEEEvNS4_8identityENS4_23SM90_TMA_LOAD_MULTICASTES1A_vS1B_EENS_8epilogue10collective6detail29Sm90TmaWarpSpecializedAdapterINS1F_15DefaultEpilogueISK_SL_SL_NS1E_6thread17LinearCombinationISK_Li1EffLNS1J_9ScaleType4KindE0ELNS_15FloatRoundStyleE2ESK_EENS1_15EpilogueDefaultEEEEEvvEEEEvNT_6ParamsE)
        /*0020*/ 	.word	0x00000000
.L_16:


//--------------------- .nv.compat                --------------------------
	.section	.nv.compat,"",@"SHT_CUDA_COMPAT_INFO"
	.align	4
        /*0000*/ 	.byte	0x02, 0x09, 0x01, 0x00, 0x02, 0x02, 0x04, 0x00, 0x02, 0x05, 0x05, 0x00, 0x03, 0x07, 0x01, 0x01
        /*0010*/ 	.byte	0x02, 0x03, 0x01, 0x00, 0x02, 0x06, 0x01, 0x00, 0x04, 0x0b, 0x08, 0x00, 0x00, 0x00, 0x00, 0x00
        /*0020*/ 	.byte	0x00, 0x00, 0x00, 0x00


//--------------------- .nv.info._ZN7cutlass13device_kernelINS_4gemm6kernel13GemmUniversalIN4cute5tupleIJiiiiEEENS1_10collective13CollectiveMmaINS1_37MainloopSm90TmaGmmaWarpSpecializedFP8ILi6ENS5_IJNS4_1CILi2EEENSA_ILi1EEESC_EEENS1_35KernelTmaWarpSpecializedCooperativeEEENS5_IJNSA_ILi512EEENSA_ILi8EEENSA_ILi64EEEEEENS_12float_e4m3_tENS5_IJlSC_lEEESK_SL_NS4_8TiledMMAINS4_8MMA_AtomIJNS4_4SM904GMMA29MMA_64x8x32_F32E4M3E4M3_SS_TNILNSP_7ScaleInE1ELSR_1EEEEEENS4_6LayoutISD_NS5_IJSC_NSA_ILi0EEESV_EEEEENS5_IJNS4_10UnderscoreESY_SY_EEEEENS4_13SM90_TMA_LOADENS4_14ComposedLayoutINS4_7SwizzleILi2ELi4ELi3EEENS4_18smem_ptr_flag_bitsILi8EEENSU_INS5_IJSH_SI_EEENS5_IJSI_SC_EEEEEEEvNS4_8identityENS4_23SM90_TMA_LOAD_MULTICASTES1A_vS1B_EENS_8epilogue10collective6detail29Sm90TmaWarpSpecializedAdapterINS1F_15DefaultEpilogueISK_SL_SL_NS1E_6thread17LinearCombinationISK_Li1EffLNS1J_9ScaleType4KindE0ELNS_15FloatRoundStyleE2ESK_EENS1_15EpilogueDefaultEEEEEvvEEEEvNT_6ParamsE --------------------------
	.section	.nv.info._ZN7cutlass13device_kernelINS_4gemm6kernel13GemmUniversalIN4cute5tupleIJiiiiEEENS1_10collective13CollectiveMmaINS1_37MainloopSm90TmaGmmaWarpSpecializedFP8ILi6ENS5_IJNS4_1CILi2EEENSA_ILi1EEESC_EEENS1_35KernelTmaWarpSpecializedCooperativeEEENS5_IJNSA_ILi512EEENSA_ILi8EEENSA_ILi64EEEEEENS_12float_e4m3_tENS5_IJlSC_lEEESK_SL_NS4_8TiledMMAINS4_8MMA_AtomIJNS4_4SM904GMMA29MMA_64x8x32_F32E4M3E4M3_SS_TNILNSP_7ScaleInE1ELSR_1EEEEEENS4_6LayoutISD_NS5_IJSC_NSA_ILi0EEESV_EEEEENS5_IJNS4_10UnderscoreESY_SY_EEEEENS4_13SM90_TMA_LOADENS4_14ComposedLayoutINS4_7SwizzleILi2ELi4ELi3EEENS4_18smem_ptr_flag_bitsILi8EEENSU_INS5_IJSH_SI_EEENS5_IJSI_SC_EEEEEEEvNS4_8identityENS4_23SM90_TMA_LOAD_MULTICASTES1A_vS1B_EENS_8epilogue10collective6detail29Sm90TmaWarpSpecializedAdapterINS1F_15DefaultEpilogueISK_SL_SL_NS1E_6thread17LinearCombinationISK_Li1EffLNS1J_9ScaleType4KindE0ELNS_15FloatRoundStyleE2ESK_EENS1_15EpilogueDefaultEEEEEvvEEEEvNT_6ParamsE,"",@"SHT_CUDA_INFO"
	.sectionflags	@""
	.align	4


	//----- nvinfo : EIATTR_CUDA_API_VERSION
	.align		4
        /*0000*/ 	.byte	0x04, 0x37
        /*0002*/ 	.short	(.L_18 - .L_17)
.L_17:
        /*0004*/ 	.word	0x00000082


	//----- nvinfo : EIATTR_KPARAM_INFO
	.align		4
.L_18:
        /*0008*/ 	.byte	0x04, 0x17
        /*000a*/ 	.short	(.L_20 - .L_19)
.L_19:
        /*000c*/ 	.word	0x00000000
        /*0010*/ 	.short	0x0000
        /*0012*/ 	.short	0x0070
        /*0014*/ 	.byte	0x00, 0xf0, 0x01, 0x10


	//----- nvinfo : EIATTR_SPARSE_MMA_MASK
	.align		4
.L_20:
        /*0018*/ 	.byte	0x03, 0x50
        /*001a*/ 	.short	0x0000


	//----- nvinfo : EIATTR_MAXREG_COUNT
	.align		4
        /*001c*/ 	.byte	0x03, 0x1b
        /*001e*/ 	.short	0x00a8


	//----- nvinfo : EIATTR_NUM_BARRIERS
	.align		4
        /*0020*/ 	.byte	0x02, 0x4c
        /*0022*/ 	.byte	0x01
	.zero		1


	//----- nvinfo : EIATTR_MERCURY_ISA_VERSION
	.align		4
        /*0024*/ 	.byte	0x03, 0x5f
        /*0026*/ 	.short	0x0101


	//----- nvinfo : EIATTR_INT_WARP_WIDE_INSTR_OFFSETS
	.align		4
        /*0028*/ 	.byte	0x04, 0x31
        /*002a*/ 	.short	(.L_22 - .L_21)


	//   ....[0]....
.L_21:
        /*002c*/ 	.word	0x000004e0


	//   ....[1]....
        /*0030*/ 	.word	0x00000500


	//   ....[2]....
        /*0034*/ 	.word	0x000006a0


	//----- nvinfo : EIATTR_COOP_GROUP_MASK_REGIDS
	.align		4
.L_22:
        /*0038*/ 	.byte	0x04, 0x29
        /*003a*/ 	.short	(.L_24 - .L_23)


	//   ....[0]....
.L_23:
        /*003c*/ 	.word	0xffffffff


	//   ....[1]....
        /*0040*/ 	.word	0xffffffff


	//   ....[2]....
        /*0044*/ 	.word	0xffffffff


	//   ....[3]....
        /*0048*/ 	.word	0xffffffff


	//   ....[4]....
        /*004c*/ 	.word	0xffffffff


	//   ....[5]....
        /*0050*/ 	.word	0xffffffff


	//----- nvinfo : EIATTR_COOP_GROUP_INSTR_OFFSETS
	.align		4
.L_24:
        /*0054*/ 	.byte	0x04, 0x28
        /*0056*/ 	.short	(.L_26 - .L_25)


	//   ....[0]....
.L_25:
        /*0058*/ 	.word	0x00000060


	//   ....[1]....
        /*005c*/ 	.word	0x00000070


	//   ....[2]....
        /*0060*/ 	.word	0x00000130


	//   ....[3]....
        /*0064*/ 	.word	0x00000310


	//   ....[4]....
        /*0068*/ 	.word	0x00000830


	//   ....[5]....
        /*006c*/ 	.word	0x000012d0


	//----- nvinfo : EIATTR_REG_RECONFIG
	.align		4
.L_26:
        /*0070*/ 	.byte	0x01, 0x54
	.zero		2


	//----- nvinfo : EIATTR_MBARRIER_INSTR_OFFSETS
	.align		4
        /*0074*/ 	.byte	0x04, 0x39
        /*0076*/ 	.short	(.L_28 - .L_27)


	//   ....[0]....
.L_27:
        /*0078*/ 	.word	0x00000230
        /*007c*/ 	.word	0x000000ff
        /*0080*/ 	.word	0x00000000
        /*0084*/ 	.short	0x0100
        /*0086*/ 	.byte	0x08
	.zero		1


	//   ....[1]....
        /*0088*/ 	.word	0x00000240
        /*008c*/ 	.word	0x000000ff
        /*0090*/ 	.word	0x00000030
        /*0094*/ 	.short	0x0100
        /*0096*/ 	.byte	0x08
	.zero		1


	//   ....[2]....
        /*0098*/ 	.word	0x00000250
        /*009c*/ 	.word	0x000000ff
        /*00a0*/ 	.word	0x00000008
        /*00a4*/ 	.short	0x0100
        /*00a6*/ 	.byte	0x08
	.zero		1


	//   ....[3]....
        /*00a8*/ 	.word	0x00000260
        /*00ac*/ 	.word	0x000000ff
        /*00b0*/ 	.word	0x00000038
        /*00b4*/ 	.short	0x0100
        /*00b6*/ 	.byte	0x08
	.zero		1


	//   ....[4]....
        /*00b8*/ 	.word	0x00000270
        /*00bc*/ 	.word	0x000000ff
        /*00c0*/ 	.word	0x00000010
        /*00c4*/ 	.short	0x0100
        /*00c6*/ 	.byte	0x08
	.zero		1


	//   ....[5]....
        /*00c8*/ 	.word	0x00000280
        /*00cc*/ 	.word	0x000000ff
        /*00d0*/ 	.word	0x00000040
        /*00d4*/ 	.short	0x0100
        /*00d6*/ 	.byte	0x08
	.zero		1


	//   ....[6]....
        /*00d8*/ 	.word	0x00000290
        /*00dc*/ 	.word	0x000000ff
        /*00e0*/ 	.word	0x00000018
        /*00e4*/ 	.short	0x0100
        /*00e6*/ 	.byte	0x08
	.zero		1


	//   ....[7]....
        /*00e8*/ 	.word	0x000002a0
        /*00ec*/ 	.word	0x000000ff
        /*00f0*/ 	.word	0x00000048
        /*00f4*/ 	.short	0x0100
        /*00f6*/ 	.byte	0x08
	.zero		1


	//   ....[8]....
        /*00f8*/ 	.word	0x000002b0
        /*00fc*/ 	.word	0x000000ff
        /*0100*/ 	.word	0x00000020
        /*0104*/ 	.short	0x0100
        /*0106*/ 	.byte	0x08
	.zero		1


	//   ....[9]....
        /*0108*/ 	.word	0x000002c0
        /*010c*/ 	.word	0x000000ff
        /*0110*/ 	.word	0x00000050
        /*0114*/ 	.short	0x0100
        /*0116*/ 	.byte	0x08
	.zero		1


	//   ....[10]....
        /*0118*/ 	.word	0x000002d0
        /*011c*/ 	.word	0x000000ff
        /*0120*/ 	.word	0x00000028
        /*0124*/ 	.short	0x0100
        /*0126*/ 	.byte	0x08
	.zero		1


	//   ....[11]....
        /*0128*/ 	.word	0x000002e0
        /*012c*/ 	.word	0x000000ff
        /*0130*/ 	.word	0x00000058
        /*0134*/ 	.short	0x0100
        /*0136*/ 	.byte	0x08
	.zero		1


	//   ....[12]....
        /*0138*/ 	.word	0x00000730
        /*013c*/ 	.word	0x000000ff
        /*0140*/ 	.word	0x00000070
        /*0144*/ 	.short	0x0100
        /*0146*/ 	.byte	0x06
	.zero		1


	//   ....[13]....
        /*0148*/ 	.word	0x000007d0
        /*014c*/ 	.word	0x000000ff
        /*0150*/ 	.word	0x00000078
        /*0154*/ 	.short	0x0100
        /*0156*/ 	.byte	0x06
	.zero		1


	//   ....[14]....
        /*0158*/ 	.word	0x00001520
        /*015c*/ 	.word	0x000000ff
        /*0160*/ 	.word	0x00000000
        /*0164*/ 	.short	0x010a
        /*0166*/ 	.byte	0x06
	.zero		1


	//   ....[15]....
        /*0168*/ 	.word	0x00001560
        /*016c*/ 	.word	0x000000ff
        /*0170*/ 	.word	0x00000000
        /*0174*/ 	.short	0x010a
        /*0176*/ 	.byte	0x06
	.zero		1


	//   ....[16]....
        /*0178*/ 	.word	0x00001bd0
        /*017c*/ 	.word	0x000000ff
        /*0180*/ 	.word	0x00000000
        /*0184*/ 	.short	0x010a
        /*0186*/ 	.byte	0x0f
	.zero		1


	//   ....[17]....
        /*0188*/ 	.word	0x00001c10
        /*018c*/ 	.word	0x000000ff
        /*0190*/ 	.word	0x00000000
        /*0194*/ 	.short	0x010a
        /*0196*/ 	.byte	0x0f
	.zero		1


	//   ....[18]....
        /*0198*/ 	.word	0x000020e0
        /*019c*/ 	.word	0x00000013
        /*01a0*/ 	.word	0x00000000
        /*01a4*/ 	.short	0x0101
        /*01a6*/ 	.byte	0x3f
	.zero		1


	//   ....[19]....
        /*01a8*/ 	.word	0x00002480
        /*01ac*/ 	.word	0x0000000a
        /*01b0*/ 	.word	0x00000000
        /*01b4*/ 	.short	0x0101
        /*01b6*/ 	.byte	0x3f
	.zero		1


	//   ....[20]....
        /*01b8*/ 	.word	0x00005730
        /*01bc*/ 	.word	0x00000015
        /*01c0*/ 	.word	0x00000030
        /*01c4*/ 	.short	0x010a
        /*01c6*/ 	.byte	0x3f
	.zero		1


	//   ....[21]....
        /*01c8*/ 	.word	0x00005aa0
        /*01cc*/ 	.word	0x00000005
        /*01d0*/ 	.word	0x00000078
        /*01d4*/ 	.short	0x0101
        /*01d6*/ 	.byte	0x3f
	.zero		1


	//   ....[22]....
        /*01d8*/ 	.word	0x00006200
        /*01dc*/ 	.word	0x00000007
        /*01e0*/ 	.word	0x00000000
        /*01e4*/ 	.short	0x010a
        /*01e6*/ 	.byte	0x3f
	.zero		1


	//   ....[23]....
        /*01e8*/ 	.word	0x00006280
        /*01ec*/ 	.word	0x00000008
        /*01f0*/ 	.word	0x00000000
        /*01f4*/ 	.short	0x010a
        /*01f6*/ 	.byte	0x3f
	.zero		1


	//   ....[24]....
        /*01f8*/ 	.word	0x00006310
        /*01fc*/ 	.word	0x00000009
        /*0200*/ 	.word	0x00000000
        /*0204*/ 	.short	0x010a
        /*0206*/ 	.byte	0x3f
	.zero		1


	//   ....[25]....
        /*0208*/ 	.word	0x000063a0
        /*020c*/ 	.word	0x00000008
        /*0210*/ 	.word	0x00000000
        /*0214*/ 	.short	0x010a
        /*0216*/ 	.byte	0x3f
	.zero		1


	//   ....[26]....
        /*0218*/ 	.word	0x00006430
        /*021c*/ 	.word	0x0000000b
        /*0220*/ 	.word	0x00000000
        /*0224*/ 	.short	0x010a
        /*0226*/ 	.byte	0x3f
	.zero		1


	//   ....[27]....
        /*0228*/ 	.word	0x000064c0
        /*022c*/ 	.word	0x00000003
        /*0230*/ 	.word	0x00000000
        /*0234*/ 	.short	0x010a
        /*0236*/ 	.byte	0x3f
	.zero		1


	//   ....[28]....
        /*0238*/ 	.word	0x00006530
        /*023c*/ 	.word	0x0000000a
        /*0240*/ 	.word	0x00000000
        /*0244*/ 	.short	0x010a
        /*0246*/ 	.byte	0x3f
	.zero		1


	//   ....[29]....
        /*0248*/ 	.word	0x00006590
        /*024c*/ 	.word	0x00000013
        /*0250*/ 	.word	0x00000000
        /*0254*/ 	.short	0x010a
        /*0256*/ 	.byte	0x3f
	.zero		1


	//   ....[30]....
        /*0258*/ 	.word	0x00006660
        /*025c*/ 	.word	0x00000015
        /*0260*/ 	.word	0x00000030
        /*0264*/ 	.short	0x010a
        /*0266*/ 	.byte	0x3f
	.zero		1


	//   ....[31]....
        /*0268*/ 	.word	0x00006730
        /*026c*/ 	.word	0x00000007
        /*0270*/ 	.word	0x00000000
        /*0274*/ 	.short	0x010a
        /*0276*/ 	.byte	0x3f
	.zero		1


	//   ....[32]....
        /*0278*/ 	.word	0x00006780
        /*027c*/ 	.word	0x00000008
        /*0280*/ 	.word	0x00000000
        /*0284*/ 	.short	0x010a
        /*0286*/ 	.byte	0x3f
	.zero		1


	//   ....[33]....
        /*0288*/ 	.word	0x000067d0
        /*028c*/ 	.word	0x00000009
        /*0290*/ 	.word	0x00000000
        /*0294*/ 	.short	0x010a
        /*0296*/ 	.byte	0x3f
	.zero		1


	//   ....[34]....
        /*0298*/ 	.word	0x00006820
        /*029c*/ 	.word	0x00000008
        /*02a0*/ 	.word	0x00000000
        /*02a4*/ 	.short	0x010a
        /*02a6*/ 	.byte	0x3f
	.zero		1


	//   ....[35]....
        /*02a8*/ 	.word	0x00006870
        /*02ac*/ 	.word	0x0000000b
        /*02b0*/ 	.word	0x00000000
        /*02b4*/ 	.short	0x010a
        /*02b6*/ 	.byte	0x3f
	.zero		1


	//----- nvinfo : EIATTR_NUM_MBARRIERS
	.align		4
.L_28:
        /*02b8*/ 	.byte	0x03, 0x38
        /*02ba*/ 	.short	0x000e


	//----- nvinfo : EIATTR_EXIT_INSTR_OFFSETS
	.align		4
        /*02bc*/ 	.byte	0x04, 0x1c
        /*02be*/ 	.short	(.L_30 - .L_29)


	//   ....[0]....
.L_29:
        /*02c0*/ 	.word	0x00000990


	//   ....[1]....
        /*02c4*/ 	.word	0x00001170


	//   ....[2]....
        /*02c8*/ 	.word	0x00004e40


	//   ....[3]....
        /*02cc*/ 	.word	0x000053a0


	//   ....[4]....
        /*02d0*/ 	.word	0x00006510


	//----- nvinfo : EIATTR_MAX_THREADS
	.align		4
.L_30:
        /*02d4*/ 	.byte	0x04, 0x05
        /*02d6*/ 	.short	(.L_32 - .L_31)
.L_31:
        /*02d8*/ 	.word	0x00000180
        /*02dc*/ 	.word	0x00000001
        /*02e0*/ 	.word	0x00000001


	//----- nvinfo : EIATTR_CRS_STACK_SIZE
	.align		4
.L_32:
        /*02e4*/ 	.byte	0x04, 0x1e
        /*02e6*/ 	.short	(.L_34 - .L_33)
.L_33:
        /*02e8*/ 	.word	0x00000000


	//----- nvinfo : EIATTR_CBANK_PARAM_SIZE
	.align		4
.L_34:
        /*02ec*/ 	.byte	0x03, 0x19
        /*02ee*/ 	.short	0x0470


	//----- nvinfo : EIATTR_PARAM_CBANK
	.align		4
        /*02f0*/ 	.byte	0x04, 0x0a
        /*02f2*/ 	.short	(.L_36 - .L_35)
	.align		4
.L_35:
        /*02f4*/ 	.word	index@(.nv.constant0._ZN7cutlass13device_kernelINS_4gemm6kernel13GemmUniversalIN4cute5tupleIJiiiiEEENS1_10collective13CollectiveMmaINS1_37MainloopSm90TmaGmmaWarpSpecializedFP8ILi6ENS5_IJNS4_1CILi2EEENSA_ILi1EEESC_EEENS1_35KernelTmaWarpSpecializedCooperativeEEENS5_IJNSA_ILi512EEENSA_ILi8EEENSA_ILi64EEEEEENS_12float_e4m3_tENS5_IJlSC_lEEESK_SL_NS4_8TiledMMAINS4_8MMA_AtomIJNS4_4SM904GMMA29MMA_64x8x32_F32E4M3E4M3_SS_TNILNSP_7ScaleInE1ELSR_1EEEEEENS4_6LayoutISD_NS5_IJSC_NSA_ILi0EEESV_EEEEENS5_IJNS4_10UnderscoreESY_SY_EEEEENS4_13SM90_TMA_LOADENS4_14ComposedLayoutINS4_7SwizzleILi2ELi4ELi3EEENS4_18smem_ptr_flag_bitsILi8EEENSU_INS5_IJSH_SI_EEENS5_IJSI_SC_EEEEEEEvNS4_8identityENS4_23SM90_TMA_LOAD_MULTICASTES1A_vS1B_EENS_8epilogue10collective6detail29Sm90TmaWarpSpecializedAdapterINS1F_15DefaultEpilogueISK_SL_SL_NS1E_6thread17LinearCombinationISK_Li1EffLNS1J_9ScaleType4KindE0ELNS_15FloatRoundStyleE2ESK_EENS1_15EpilogueDefaultEEEEEvvEEEEvNT_6ParamsE)
        /*02f8*/ 	.short	0x0210
        /*02fa*/ 	.short	0x0470


	//----- nvinfo : EIATTR_SW_WAR
	.align		4
.L_36:
        /*02fc*/ 	.byte	0x04, 0x36
        /*02fe*/ 	.short	(.L_38 - .L_37)
.L_37:
        /*0300*/ 	.word	0x00000008
.L_38:


//--------------------- .nv.callgraph             --------------------------
	.section	.nv.callgraph,"",@"SHT_CUDA_CALLGRAPH"
	.align	4
	.sectionentsize	8
	.align		4
        /*0000*/ 	.word	0x00000000
	.align		4
        /*0004*/ 	.word	0xffffffff
	.align		4
        /*0008*/ 	.word	0x00000000
	.align		4
        /*000c*/ 	.word	0xfffffffe
	.align		4
        /*0010*/ 	.word	0x00000000
	.align		4
        /*0014*/ 	.word	0xfffffffd
	.align		4
        /*0018*/ 	.word	0x00000000
	.align		4
        /*001c*/ 	.word	0xfffffffc


//--------------------- .nv.constant4             --------------------------
	.section	.nv.constant4,"a",@progbits
	.align	8
	.align		8
.nv.constant4:
        /*0000*/ 	.dword	_ZN39_INTERNAL_992b667a_4_k_cu_d6aac14c_73644cuda3std3__45__cpo5beginE
	.align		8
        /*0008*/ 	.dword	_ZN39_INTERNAL_992b667a_4_k_cu_d6aac14c_73644cuda3std3__45__cpo3endE
	.align		8
        /*0010*/ 	.dword	_ZN39_INTERNAL_992b667a_4_k_cu_d6aac14c_73644cuda3std3__45__cpo6cbeginE
	.align		8
        /*0018*/ 	.dword	_ZN39_INTERNAL_992b667a_4_k_cu_d6aac14c_73644cuda3std3__45__cpo4cendE
	.align		8
        /*0020*/ 	.dword	_ZN39_INTERNAL_992b667a_4_k_cu_d6aac14c_73644cuda3std3__441_GLOBAL__N__992b667a_4_k_cu_d6aac14c_73646ignoreE
	.align		8
        /*0028*/ 	.dword	_ZN39_INTERNAL_992b667a_4_k_cu_d6aac14c_73644cuda3std3__419piecewise_constructE
	.align		8
        /*0030*/ 	.dword	_ZN39_INTERNAL_992b667a_4_k_cu_d6aac14c_73644cuda3std3__48in_placeE
	.align		8
        /*0038*/ 	.dword	_ZN39_INTERNAL_992b667a_4_k_cu_d6aac14c_73644cuda3std6ranges3__45__cpo4swapE
	.align		8
        /*0040*/ 	.dword	_ZN39_INTERNAL_992b667a_4_k_cu_d6aac14c_73644cuda3std6ranges3__45__cpo9iter_moveE
	.align		8
        /*0048*/ 	.dword	_ZN39_INTERNAL_992b667a_4_k_cu_d6aac14c_73644cute7productE
	.align		8
        /*0050*/ 	.dword	_ZN39_INTERNAL_992b667a_4_k_cu_d6aac14c_73644cute1_E


//--------------------- .text._ZN7cutlass13device_kernelINS_4gemm6kernel13GemmUniversalIN4cute5tupleIJiiiiEEENS1_10collective13CollectiveMmaINS1_37MainloopSm90TmaGmmaWarpSpecializedFP8ILi6ENS5_IJNS4_1CILi2EEENSA_ILi1EEESC_EEENS1_35KernelTmaWarpSpecializedCooperativeEEENS5_IJNSA_ILi512EEENSA_ILi8EEENSA_ILi64EEEEEENS_12float_e4m3_tENS5_IJlSC_lEEESK_SL_NS4_8TiledMMAINS4_8MMA_AtomIJNS4_4SM904GMMA29MMA_64x8x32_F32E4M3E4M3_SS_TNILNSP_7ScaleInE1ELSR_1EEEEEENS4_6LayoutISD_NS5_IJSC_NSA_ILi0EEESV_EEEEENS5_IJNS4_10UnderscoreESY_SY_EEEEENS4_13SM90_TMA_LOADENS4_14ComposedLayoutINS4_7SwizzleILi2ELi4ELi3EEENS4_18smem_ptr_flag_bitsILi8EEENSU_INS5_IJSH_SI_EEENS5_IJSI_SC_EEEEEEEvNS4_8identityENS4_23SM90_TMA_LOAD_MULTICASTES1A_vS1B_EENS_8epilogue10collective6detail29Sm90TmaWarpSpecializedAdapterINS1F_15DefaultEpilogueISK_SL_SL_NS1E_6thread17LinearCombinationISK_Li1EffLNS1J_9ScaleType4KindE0ELNS_15FloatRoundStyleE2ESK_EENS1_15EpilogueDefaultEEEEEvvEEEEvNT_6ParamsE --------------------------
	.section	.text._ZN7cutlass13device_kernelINS_4gemm6kernel13GemmUniversalIN4cute5tupleIJiiiiEEENS1_10collective13CollectiveMmaINS1_37MainloopSm90TmaGmmaWarpSpecializedFP8ILi6ENS5_IJNS4_1CILi2EEENSA_ILi1EEESC_EEENS1_35KernelTmaWarpSpecializedCooperativeEEENS5_IJNSA_ILi512EEENSA_ILi8EEENSA_ILi64EEEEEENS_12float_e4m3_tENS5_IJlSC_lEEESK_SL_NS4_8TiledMMAINS4_8MMA_AtomIJNS4_4SM904GMMA29MMA_64x8x32_F32E4M3E4M3_SS_TNILNSP_7ScaleInE1ELSR_1EEEEEENS4_6LayoutISD_NS5_IJSC_NSA_ILi0EEESV_EEEEENS5_IJNS4_10UnderscoreESY_SY_EEEEENS4_13SM90_TMA_LOADENS4_14ComposedLayoutINS4_7SwizzleILi2ELi4ELi3EEENS4_18smem_ptr_flag_bitsILi8EEENSU_INS5_IJSH_SI_EEENS5_IJSI_SC_EEEEEEEvNS4_8identityENS4_23SM90_TMA_LOAD_MULTICASTES1A_vS1B_EENS_8epilogue10collective6detail29Sm90TmaWarpSpecializedAdapterINS1F_15DefaultEpilogueISK_SL_SL_NS1E_6thread17LinearCombinationISK_Li1EffLNS1J_9ScaleType4KindE0ELNS_15FloatRoundStyleE2ESK_EENS1_15EpilogueDefaultEEEEEvvEEEEvNT_6ParamsE,"ax",@progbits
	.align	128
.text._ZN7cutlass13device_kernelINS_4gemm6kernel13GemmUniversalIN4cute5tupleIJiiiiEEENS1_10collective13CollectiveMmaINS1_37MainloopSm90TmaGmmaWarpSpecializedFP8ILi6ENS5_IJNS4_1CILi2EEENSA_ILi1EEESC_EEENS1_35KernelTmaWarpSpecializedCooperativeEEENS5_IJNSA_ILi512EEENSA_ILi8EEENSA_ILi64EEEEEENS_12float_e4m3_tENS5_IJlSC_lEEESK_SL_NS4_8TiledMMAINS4_8MMA_AtomIJNS4_4SM904GMMA29MMA_64x8x32_F32E4M3E4M3_SS_TNILNSP_7ScaleInE1ELSR_1EEEEEENS4_6LayoutISD_NS5_IJSC_NSA_ILi0EEESV_EEEEENS5_IJNS4_10UnderscoreESY_SY_EEEEENS4_13SM90_TMA_LOADENS4_14ComposedLayoutINS4_7SwizzleILi2ELi4ELi3EEENS4_18smem_ptr_flag_bitsILi8EEENSU_INS5_IJSH_SI_EEENS5_IJSI_SC_EEEEEEEvNS4_8identityENS4_23SM90_TMA_LOAD_MULTICASTES1A_vS1B_EENS_8epilogue10collective6detail29Sm90TmaWarpSpecializedAdapterINS1F_15DefaultEpilogueISK_SL_SL_NS1E_6thread17LinearCombinationISK_Li1EffLNS1J_9ScaleType4KindE0ELNS_15FloatRoundStyleE2ESK_EENS1_15EpilogueDefaultEEEEEvvEEEEvNT_6ParamsE:
        .type           _ZN7cutlass13device_kernelINS_4gemm6kernel13GemmUniversalIN4cute5tupleIJiiiiEEENS1_10collective13CollectiveMmaINS1_37MainloopSm90TmaGmmaWarpSpecializedFP8ILi6ENS5_IJNS4_1CILi2EEENSA_ILi1EEESC_EEENS1_35KernelTmaWarpSpecializedCooperativeEEENS5_IJNSA_ILi512EEENSA_ILi8EEENSA_ILi64EEEEEENS_12float_e4m3_tENS5_IJlSC_lEEESK_SL_NS4_8TiledMMAINS4_8MMA_AtomIJNS4_4SM904GMMA29MMA_64x8x32_F32E4M3E4M3_SS_TNILNSP_7ScaleInE1ELSR_1EEEEEENS4_6LayoutISD_NS5_IJSC_NSA_ILi0EEESV_EEEEENS5_IJNS4_10UnderscoreESY_SY_EEEEENS4_13SM90_TMA_LOADENS4_14ComposedLayoutINS4_7SwizzleILi2ELi4ELi3EEENS4_18smem_ptr_flag_bitsILi8EEENSU_INS5_IJSH_SI_EEENS5_IJSI_SC_EEEEEEEvNS4_8identityENS4_23SM90_TMA_LOAD_MULTICASTES1A_vS1B_EENS_8epilogue10collective6detail29Sm90TmaWarpSpecializedAdapterINS1F_15DefaultEpilogueISK_SL_SL_NS1E_6thread17LinearCombinationISK_Li1EffLNS1J_9ScaleType4KindE0ELNS_15FloatRoundStyleE2ESK_EENS1_15EpilogueDefaultEEEEEvvEEEEvNT_6ParamsE,@function
        .size           _ZN7cutlass13device_kernelINS_4gemm6kernel13GemmUniversalIN4cute5tupleIJiiiiEEENS1_10collective13CollectiveMmaINS1_37MainloopSm90TmaGmmaWarpSpecializedFP8ILi6ENS5_IJNS4_1CILi2EEENSA_ILi1EEESC_EEENS1_35KernelTmaWarpSpecializedCooperativeEEENS5_IJNSA_ILi512EEENSA_ILi8EEENSA_ILi64EEEEEENS_12float_e4m3_tENS5_IJlSC_lEEESK_SL_NS4_8TiledMMAINS4_8MMA_AtomIJNS4_4SM904GMMA29MMA_64x8x32_F32E4M3E4M3_SS_TNILNSP_7ScaleInE1ELSR_1EEEEEENS4_6LayoutISD_NS5_IJSC_NSA_ILi0EEESV_EEEEENS5_IJNS4_10UnderscoreESY_SY_EEEEENS4_13SM90_TMA_LOADENS4_14ComposedLayoutINS4_7SwizzleILi2ELi4ELi3EEENS4_18smem_ptr_flag_bitsILi8EEENSU_INS5_IJSH_SI_EEENS5_IJSI_SC_EEEEEEEvNS4_8identityENS4_23SM90_TMA_LOAD_MULTICASTES1A_vS1B_EENS_8epilogue10collective6detail29Sm90TmaWarpSpecializedAdapterINS1F_15DefaultEpilogueISK_SL_SL_NS1E_6thread17LinearCombinationISK_Li1EffLNS1J_9ScaleType4KindE0ELNS_15FloatRoundStyleE2ESK_EENS1_15EpilogueDefaultEEEEEvvEEEEvNT_6ParamsE,(.L_x_94 - _ZN7cutlass13device_kernelINS_4gemm6kernel13GemmUniversalIN4cute5tupleIJiiiiEEENS1_10collective13CollectiveMmaINS1_37MainloopSm90TmaGmmaWarpSpecializedFP8ILi6ENS5_IJNS4_1CILi2EEENSA_ILi1EEESC_EEENS1_35KernelTmaWarpSpecializedCooperativeEEENS5_IJNSA_ILi512EEENSA_ILi8EEENSA_ILi64EEEEEENS_12float_e4m3_tENS5_IJlSC_lEEESK_SL_NS4_8TiledMMAINS4_8MMA_AtomIJNS4_4SM904GMMA29MMA_64x8x32_F32E4M3E4M3_SS_TNILNSP_7ScaleInE1ELSR_1EEEEEENS4_6LayoutISD_NS5_IJSC_NSA_ILi0EEESV_EEEEENS5_IJNS4_10UnderscoreESY_SY_EEEEENS4_13SM90_TMA_LOADENS4_14ComposedLayoutINS4_7SwizzleILi2ELi4ELi3EEENS4_18smem_ptr_flag_bitsILi8EEENSU_INS5_IJSH_SI_EEENS5_IJSI_SC_EEEEEEEvNS4_8identityENS4_23SM90_TMA_LOAD_MULTICASTES1A_vS1B_EENS_8epilogue10collective6detail29Sm90TmaWarpSpecializedAdapterINS1F_15DefaultEpilogueISK_SL_SL_NS1E_6thread17LinearCombinationISK_Li1EffLNS1J_9ScaleType4KindE0ELNS_15FloatRoundStyleE2ESK_EENS1_15EpilogueDefaultEEEEEvvEEEEvNT_6ParamsE)
        .other          _ZN7cutlass13device_kernelINS_4gemm6kernel13GemmUniversalIN4cute5tupleIJiiiiEEENS1_10collective13CollectiveMmaINS1_37MainloopSm90TmaGmmaWarpSpecializedFP8ILi6ENS5_IJNS4_1CILi2EEENSA_ILi1EEESC_EEENS1_35KernelTmaWarpSpecializedCooperativeEEENS5_IJNSA_ILi512EEENSA_ILi8EEENSA_ILi64EEEEEENS_12float_e4m3_tENS5_IJlSC_lEEESK_SL_NS4_8TiledMMAINS4_8MMA_AtomIJNS4_4SM904GMMA29MMA_64x8x32_F32E4M3E4M3_SS_TNILNSP_7ScaleInE1ELSR_1EEEEEENS4_6LayoutISD_NS5_IJSC_NSA_ILi0EEESV_EEEEENS5_IJNS4_10UnderscoreESY_SY_EEEEENS4_13SM90_TMA_LOADENS4_14ComposedLayoutINS4_7SwizzleILi2ELi4ELi3EEENS4_18smem_ptr_flag_bitsILi8EEENSU_INS5_IJSH_SI_EEENS5_IJSI_SC_EEEEEEEvNS4_8identityENS4_23SM90_TMA_LOAD_MULTICASTES1A_vS1B_EENS_8epilogue10collective6detail29Sm90TmaWarpSpecializedAdapterINS1F_15DefaultEpilogueISK_SL_SL_NS1E_6thread17LinearCombinationISK_Li1EffLNS1J_9ScaleType4KindE0ELNS_15FloatRoundStyleE2ESK_EENS1_15EpilogueDefaultEEEEEvvEEEEvNT_6ParamsE,@"STO_CUDA_ENTRY STV_DEFAULT"
_ZN7cutlass13device_kernelINS_4gemm6kernel13GemmUniversalIN4cute5tupleIJiiiiEEENS1_10collective13CollectiveMmaINS1_37MainloopSm90TmaGmmaWarpSpecializedFP8ILi6ENS5_IJNS4_1CILi2EEENSA_ILi1EEESC_EEENS1_35KernelTmaWarpSpecializedCooperativeEEENS5_IJNSA_ILi512EEENSA_ILi8EEENSA_ILi64EEEEEENS_12float_e4m3_tENS5_IJlSC_lEEESK_SL_NS4_8TiledMMAINS4_8MMA_AtomIJNS4_4SM904GMMA29MMA_64x8x32_F32E4M3E4M3_SS_TNILNSP_7ScaleInE1ELSR_1EEEEEENS4_6LayoutISD_NS5_IJSC_NSA_ILi0EEESV_EEEEENS5_IJNS4_10UnderscoreESY_SY_EEEEENS4_13SM90_TMA_LOADENS4_14ComposedLayoutINS4_7SwizzleILi2ELi4ELi3EEENS4_18smem_ptr_flag_bitsILi8EEENSU_INS5_IJSH_SI_EEENS5_IJSI_SC_EEEEEEEvNS4_8identityENS4_23SM90_TMA_LOAD_MULTICASTES1A_vS1B_EENS_8epilogue10collective6detail29Sm90TmaWarpSpecializedAdapterINS1F_15DefaultEpilogueISK_SL_SL_NS1E_6thread17LinearCombinationISK_Li1EffLNS1J_9ScaleType4KindE0ELNS_15FloatRoundStyleE2ESK_EENS1_15EpilogueDefaultEEEEEvvEEEEvNT_6ParamsE:
[----:B------:R-:W-:Y:S01]  /*0000*/  LDC R1, c[0x0][0x28] ;  /* 0x00000a00ff017b82 */ /* 0x000fe20000000800 */
[----:B------:R-:W0:Y:S01]  /*0010*/  S2R R9, SR_TID.X ;  /* 0x0000000000097919 */ /* 0x000e220000002100 */
[----:B------:R-:W-:Y:S01]  /*0020*/  ELECT P0, URZ, PT ;  /* 0x00000000003f782f */ /* 0x000fe20003800000 */
[----:B------:R-:W-:Y:S01]  /*0030*/  BSSY B0, `(.L_x_0) ;  /* 0x000000f000007945 */ /* 0x000fe20003800000 */
[--C-:B0-----:R-:W-:Y:S02]  /*0040*/  SHF.R.U32.HI R0, RZ, 0x5, R9.reuse ;  /* 0x00000005ff007819 */ /* 0x101fe40000011609 */
[----:B------:R-:W-:-:S03]  /*0050*/  SHF.R.U32.HI R2, RZ, 0x7, R9 ;  /* 0x00000007ff027819 */ /* 0x000fc60000011609 */
[----:B------:R-:W0:Y:S04]  /*0060*/  SHFL.IDX PT, R3, R0, RZ, 0x1f ;  /* 0x00001fff00037589 */ /* 0x000e2800000e0000 */
[----:B------:R1:W2:Y:S01]  /*0070*/  SHFL.IDX PT, R5, R2, RZ, 0x1f ;  /* 0x00001fff02057589 */ /* 0x0002a200000e0000 */
[----:B0-----:R-:W-:-:S13]  /*0080*/  ISETP.NE.OR P0, PT, R3, RZ, !P0 ;  /* 0x000000ff0300720c */ /* 0x001fda0004705670 */
[----:B-12---:R-:W-:Y:S05]  /*0090*/  @P0 BRA `(.L_x_1) ;  /* 0x0000000000200947 */ /* 0x006fea0003800000 */
[----:B------:R-:W-:Y:S02]  /*00a0*/  ULDC.64 UR4, c[0x0][0x198] ;  /* 0x0000660000047ab9 */ /* 0x000fe40000000a00 */
[----:B------:R-:W-:Y:S02]  /*00b0*/  UIADD3 UR6, UP0, UR4, 0xf0, URZ ;  /* 0x000000f004067890 */ /* 0x000fe4000ff1e03f */
[----:B------:R-:W-:Y:S02]  /*00c0*/  UIADD3 UR4, UP1, UR4, 0x1f0, URZ ;  /* 0x000001f004047890 */ /* 0x000fe4000ff3e03f */
[----:B------:R-:W-:Y:S02]  /*00d0*/  UIADD3.X UR7, URZ, UR5, URZ, UP0, !UPT ;  /* 0x000000053f077290 */ /* 0x000fe400087fe43f */
[----:B------:R-:W-:-:S07]  /*00e0*/  UIADD3.X UR5, URZ, UR5, URZ, UP1, !UPT ;  /* 0x000000053f057290 */ /* 0x000fce0008ffe43f */
[----:B------:R0:W-:Y:S02]  /*00f0*/  UTMACCTL.PF [UR6] ;  /* 0x00000000060079b9 */ /* 0x0001e40008040000 */
[----:B------:R0:W-:Y:S02]  /*0100*/  UTMACCTL.PF [UR4] ;  /* 0x00000000040079b9 */ /* 0x0001e40008040000 */
[----:B0-----:R-:W-:Y:S01]  /*0110*/  NOP ;  /* 0x0000000000007918 */ /* 0x001fe20000000000 */
.L_x_1:
[----:B------:R-:W-:Y:S05]  /*0120*/  BSYNC B0 ;  /* 0x0000000000007941 */ /* 0x000fea0003800000 */
.L_x_0:
[----:B------:R-:W0:Y:S02]  /*0130*/  SHFL.IDX PT, R2, R0, RZ, 0x1f ;  /* 0x00001fff00027589 */ /* 0x000e2400000e0000 */
[----:B0-----:R-:W-:-:S13]  /*0140*/  ISETP.NE.AND P0, PT, R2, RZ, PT ;  /* 0x000000ff0200720c */ /* 0x001fda0003f05270 */
[----:B------:R-:W-:Y:S05]  /*0150*/  @P0 BRA `(.L_x_2) ;  /* 0x0000000000680947 */ /* 0x000fea0003800000 */
[----:B------:R-:W0:Y:S01]  /*0160*/  S2UR UR8, SR_CgaCtaId ;  /* 0x00000000000879c3 */ /* 0x000e220000008800 */
[----:B------:R-:W-:Y:S01]  /*0170*/  UMOV UR4, 0x400 ;  /* 0x0000040000047882 */ /* 0x000fe20000000000 */
[----:B------:R-:W-:Y:S01]  /*0180*/  UMOV UR5, 0x1 ;  /* 0x0000000100057882 */ /* 0x000fe20000000000 */
[----:B------:R-:W-:Y:S01]  /*0190*/  UMOV UR6, 0x4 ;  /* 0x0000000400067882 */ /* 0x000fe20000000000 */
[----:B------:R-:W-:Y:S01]  /*01a0*/  ELECT P0, URZ, PT ;  /* 0x00000000003f782f */ /* 0x000fe20003800000 */
[----:B------:R-:W-:-:S04]  /*01b0*/  UIADD3 UR6, -UR6, 0x100000, URZ ;  /* 0x0010000006067890 */ /* 0x000fc8000fffe13f */
[----:B------:R-:W-:Y:S02]  /*01c0*/  USHF.L.U32 UR7, UR6, 0xb, URZ ;  /* 0x0000000b06077899 */ /* 0x000fe4000800063f */
[----:B------:R-:W-:Y:S02]  /*01d0*/  USHF.L.U32 UR6, UR6, 0x1, URZ ;  /* 0x0000000106067899 */ /* 0x000fe4000800063f */
[----:B0-----:R-:W-:Y:S02]  /*01e0*/  ULEA UR8, UR8, UR4, 0x18 ;  /* 0x0000000408087291 */ /* 0x001fe4000f8ec03f */
[----:B------:R-:W-:-:S04]  /*01f0*/  UIADD3 UR4, -UR5, 0x100000, URZ ;  /* 0x0010000005047890 */ /* 0x000fc8000fffe13f */
[----:B------:R-:W-:Y:S02]  /*0200*/  USHF.L.U32 UR5, UR4, 0xb, URZ ;  /* 0x0000000b04057899 */ /* 0x000fe4000800063f */
[----:B------:R-:W-:Y:S01]  /*0210*/  USHF.L.U32 UR4, UR4, 0x1, URZ ;  /* 0x0000000104047899 */ /* 0x000fe2000800063f */
[----:B------:R-:W0:Y:S11]  /*0220*/  FENCE.VIEW.ASYNC.S ;  /* 0x00000000000073c6 */ /* 0x000e360000000000 */
[----:B0-----:R0:W1:Y:S01]  /*0230*/  SYNCS.EXCH.64 URZ, [UR8], UR4 ;  /* 0x00000004083f75b2 */ /* 0x0010620008000100 */
[----:B------:R0:W2:Y:S01]  /*0240*/  SYNCS.EXCH.64 URZ, [UR8+0x30], UR6 ;  /* 0x00003006083f75b2 */ /* 0x0000a20008000100 */
[----:B------:R0:W3:Y:S01]  /*0250*/  SYNCS.EXCH.64 URZ, [UR8+0x8], UR4 ;  /* 0x00000804083f75b2 */ /* 0x0000e20008000100 */
[----:B------:R0:W4:Y:S01]  /*0260*/  SYNCS.EXCH.64 URZ, [UR8+0x38], UR6 ;  /* 0x00003806083f75b2 */ /* 0x0001220008000100 */
[----:B------:R0:W0:Y:S01]  /*0270*/  SYNCS.EXCH.64 URZ, [UR8+0x10], UR4 ;  /* 0x00001004083f75b2 */ /* 0x0000220008000100 */
[----:B------:R0:W0:Y:S01]  /*0280*/  SYNCS.EXCH.64 URZ, [UR8+0x40], UR6 ;  /* 0x00004006083f75b2 */ /* 0x0000220008000100 */
[----:B------:R0:W0:Y:S01]  /*0290*/  SYNCS.EXCH.64 URZ, [UR8+0x18], UR4 ;  /* 0x00001804083f75b2 */ /* 0x0000220008000100 */
[----:B------:R0:W0:Y:S01]  /*02a0*/  SYNCS.EXCH.64 URZ, [UR8+0x48], UR6 ;  /* 0x00004806083f75b2 */ /* 0x0000220008000100 */
[----:B------:R0:W0:Y:S01]  /*02b0*/  SYNCS.EXCH.64 URZ, [UR8+0x20], UR4 ;  /* 0x00002004083f75b2 */ /* 0x0000220008000100 */
[----:B------:R0:W0:Y:S01]  /*02c0*/  SYNCS.EXCH.64 URZ, [UR8+0x50], UR6 ;  /* 0x00005006083f75b2 */ /* 0x0000220008000100 */
[----:B------:R0:W0:Y:S01]  /*02d0*/  SYNCS.EXCH.64 URZ, [UR8+0x28], UR4 ;  /* 0x00002804083f75b2 */ /* 0x0000220008000100 */
[----:B------:R0:W0:Y:S01]  /*02e0*/  SYNCS.EXCH.64 URZ, [UR8+0x58], UR6 ;  /* 0x00005806083f75b2 */ /* 0x0000220008000100 */
[----:B------:R-:W-:Y:S01]  /*02f0*/  NOP ;  /* 0x0000000000007918 */ /* 0x000fe20000000000 */
.L_x_2:
[----:B------:R-:W-:Y:S01]  /*0300*/  SHF.R.S32.HI R4, RZ, 0x1f, R9 ;  /* 0x0000001fff047819 */ /* 0x000fe20000011409 */
[----:B------:R-:W5:Y:S01]  /*0310*/  SHFL.IDX PT, R0, R0, RZ, 0x1f ;  /* 0x00001fff00007589 */ /* 0x000f6200000e0000 */
[----:B0-----:R-:W0:Y:S01]  /*0320*/  S2UR UR8, SR_CTAID.X ;  /* 0x00000000000879c3 */ /* 0x001e220000002500 */
[----:B------:R-:W-:Y:S02]  /*0330*/  ELECT P0, URZ, PT ;  /* 0x00000000003f782f */ /* 0x000fe40003800000 */
[----:B------:R-:W-:Y:S01]  /*0340*/  LEA.HI R4, R4, R9, RZ, 0x7 ;  /* 0x0000000904047211 */ /* 0x000fe200078f38ff */
[----:B------:R-:W-:Y:S01]  /*0350*/  ULDC UR4, c[0x0][0x150] ;  /* 0x0000540000047ab9 */ /* 0x000fe20000000800 */
[----:B------:R-:W-:Y:S01]  /*0360*/  SHF.R.S32.HI R11, RZ, 0x1f, R2 ;  /* 0x0000001fff0b7819 */ /* 0x000fe20000011402 */
[----:B------:R-:W-:Y:S01]  /*0370*/  VIADD R16, R5, 0xffffffff ;  /* 0xffffffff05107836 */ /* 0x000fe20000000000 */
[----:B------:R-:W-:Y:S01]  /*0380*/  LOP3.LUT R4, R4, 0xffffff80, RZ, 0xc0, !PT ;  /* 0xffffff8004047812 */ /* 0x000fe200078ec0ff */
[----:B------:R-:W-:Y:S01]  /*0390*/  NOP ;  /* 0x0000000000007918 */ /* 0x000fe20000000000 */
[----:B------:R-:W-:Y:S01]  /*03a0*/  LEA.HI R11, R11, R2, RZ, 0x2 ;  /* 0x000000020b0b7211 */ /* 0x000fe200078f10ff */
[----:B------:R-:W1:Y:S01]  /*03b0*/  LDC R10, c[0x0][0x144] ;  /* 0x00005100ff0a7b82 */ /* 0x000e620000000800 */
[----:B------:R-:W-:Y:S01]  /*03c0*/  NOP ;  /* 0x0000000000007918 */ /* 0x000fe20000000000 */
[----:B------:R-:W-:Y:S01]  /*03d0*/  IMAD.IADD R6, R9, 0x1, -R4 ;  /* 0x0000000109067824 */ /* 0x000fe200078e0a04 */
[----:B------:R-:W-:Y:S01]  /*03e0*/  LOP3.LUT R11, R11, 0x3ffffffc, RZ, 0xc0, !PT ;  /* 0x3ffffffc0b0b7812 */ /* 0x000fe200078ec0ff */
[----:B------:R-:W2:Y:S01]  /*03f0*/  S2R R4, SR_CTAID.Y ;  /* 0x0000000000047919 */ /* 0x000ea20000002600 */
[----:B------:R-:W-:-:S02]  /*0400*/  ISETP.GE.U32.AND P6, PT, R16, 0x2, PT ;  /* 0x000000021000780c */ /* 0x000fc40003fc6070 */
[----:B------:R-:W-:Y:S01]  /*0410*/  SHF.R.S32.HI R7, RZ, 0x1f, R6 ;  /* 0x0000001fff077819 */ /* 0x000fe20000011406 */
[----:B------:R-:W-:Y:S01]  /*0420*/  IMAD.IADD R2, R2, 0x1, -R11 ;  /* 0x0000000102027824 */ /* 0x000fe200078e0a0b */
[----:B------:R-:W3:Y:S01]  /*0430*/  LDC R13, c[0x0][0x140] ;  /* 0x00005000ff0d7b82 */ /* 0x000ee20000000800 */
[----:B------:R-:W-:Y:S02]  /*0440*/  ISETP.NE.AND P4, PT, R5, RZ, PT ;  /* 0x000000ff0500720c */ /* 0x000fe40003f85270 */
[----:B------:R-:W-:Y:S02]  /*0450*/  LEA.HI R7, R7, R6, RZ, 0x3 ;  /* 0x0000000607077211 */ /* 0x000fe400078f18ff */
[----:B-----5:R-:W-:Y:S02]  /*0460*/  ISETP.NE.OR P0, PT, R0, RZ, !P0 ;  /* 0x000000ff0000720c */ /* 0x020fe40004705670 */
[--C-:B------:R-:W-:Y:S01]  /*0470*/  SHF.R.S32.HI R0, RZ, 0x3, R7.reuse ;  /* 0x00000003ff007819 */ /* 0x100fe20000011407 */
[----:B------:R-:W5:Y:S01]  /*0480*/  LDC R11, c[0x0][0x148] ;  /* 0x00005200ff0b7b82 */ /* 0x000f620000000800 */
[----:B------:R-:W-:-:S02]  /*0490*/  SHF.R.S32.HI R7, RZ, 0x1f, R7 ;  /* 0x0000001fff077819 */ /* 0x000fc40000011407 */
[----:B0-----:R-:W-:Y:S02]  /*04a0*/  I2FP.F32.U32 R8, UR8 ;  /* 0x0000000800087c45 */ /* 0x001fe40008201000 */
[----:B------:R-:W-:-:S03]  /*04b0*/  LEA.HI R7, R7, R0, RZ, 0x2 ;  /* 0x0000000007077211 */ /* 0x000fc600078f10ff */
[----:B------:R-:W-:Y:S01]  /*04c0*/  FMUL R8, R8, UR4 ;  /* 0x0000000408087c20 */ /* 0x000fe20008400000 */
[----:B------:R-:W-:Y:S01]  /*04d0*/  LOP3.LUT R7, R7, 0xfffffffc, RZ, 0xc0, !PT ;  /* 0xfffffffc07077812 */ /* 0x000fe200078ec0ff */
[----:B------:R-:W-:Y:S01]  /*04e0*/  VOTEU.ALL UP0, P0 ;  /* 0x00000000003f7886 */ /* 0x000fe20000000000 */
[----:B------:R-:W-:Y:S01]  /*04f0*/  ULDC UR4, c[0x0][0x154] ;  /* 0x0000550000047ab9 */ /* 0x000fe20000000800 */
[----:B------:R-:W-:Y:S02]  /*0500*/  VOTEU.ALL UP1, P0 ;  /* 0x00000000003f7886 */ /* 0x000fe40000020000 */
[----:B------:R-:W0:Y:S01]  /*0510*/  F2I.U32.TRUNC.NTZ R8, R8 ;  /* 0x0000000800087305 */ /* 0x000e22000020f000 */
[----:B------:R-:W-:Y:S01]  /*0520*/  IMAD.IADD R7, R0, 0x1, -R7 ;  /* 0x0000000100077824 */ /* 0x000fe200078e0a07 */
[----:B------:R-:W4:Y:S01]  /*0530*/  @!UP0 S2UR UR7, SR_CgaCtaId ;  /* 0x00000000000789c3 */ /* 0x000f220000008800 */
[----:B------:R-:W-:Y:S01]  /*0540*/  @!UP0 UMOV UR6, 0x400 ;  /* 0x0000040000068882 */ /* 0x000fe20000000000 */
[----:B---3--:R-:W-:Y:S01]  /*0550*/  ISETP.EQ.U32.AND P2, PT, R13, 0x1, PT ;  /* 0x000000010d00780c */ /* 0x008fe20003f42070 */
[----:B------:R-:W-:Y:S01]  /*0560*/  IMAD R2, R2, 0x4, R7 ;  /* 0x0000000402027824 */ /* 0x000fe200078e0207 */
[----:B--2---:R-:W-:-:S04]  /*0570*/  I2FP.F32.U32 R12, R4 ;  /* 0x00000004000c7245 */ /* 0x004fc80000201000 */
[----:B------:R-:W-:Y:S01]  /*0580*/  LEA.HI R0, R2, R2, RZ, 0x1 ;  /* 0x0000000202007211 */ /* 0x000fe200078f08ff */
[----:B------:R-:W-:Y:S01]  /*0590*/  FMUL R12, R12, UR4 ;  /* 0x000000040c0c7c20 */ /* 0x000fe20008400000 */
[----:B------:R-:W-:Y:S02]  /*05a0*/  UMOV UR4, 0x20 ;  /* 0x0000002000047882 */ /* 0x000fe40000000000 */
[----:B------:R-:W-:Y:S01]  /*05b0*/  LOP3.LUT R7, R0, 0xfffffffe, RZ, 0xc0, !PT ;  /* 0xfffffffe00077812 */ /* 0x000fe200078ec0ff */
[----:B0-----:R-:W-:Y:S01]  /*05c0*/  IMAD.MOV R15, RZ, RZ, -R8 ;  /* 0x000000ffff0f7224 */ /* 0x001fe200078e0a08 */
[----:B------:R-:W-:Y:S01]  /*05d0*/  SHF.R.S32.HI R0, RZ, 0x1f, R3 ;  /* 0x0000001fff007819 */ /* 0x000fe20000011403 */
[----:B------:R-:W0:Y:S01]  /*05e0*/  F2I.U32.TRUNC.NTZ R12, R12 ;  /* 0x0000000c000c7305 */ /* 0x000e22000020f000 */
[----:B------:R-:W-:-:S04]  /*05f0*/  @!UP0 UIADD3 UR4, -UR4, 0x100000, URZ ;  /* 0x0010000004048890 */ /* 0x000fc8000fffe13f */
[----:B------:R-:W-:Y:S02]  /*0600*/  @!UP0 USHF.L.U32 UR5, UR4, 0xb, URZ ;  /* 0x0000000b04058899 */ /* 0x000fe4000800063f */
[----:B------:R-:W-:Y:S01]  /*0610*/  @!UP0 USHF.L.U32 UR4, UR4, 0x1, URZ ;  /* 0x0000000104048899 */ /* 0x000fe2000800063f */
[----:B-1----:R-:W-:Y:S01]  /*0620*/  IMAD R10, R10, R15, UR8 ;  /* 0x000000080a0a7e24 */ /* 0x002fe2000f8e020f */
[----:B------:R-:W-:Y:S01]  /*0630*/  LEA.HI R0, R0, R3, RZ, 0x2 ;  /* 0x0000000300007211 */ /* 0x000fe200078f10ff */
[----:B------:R-:W-:-:S03]  /*0640*/  IMAD.IADD R7, R2, 0x1, -R7 ;  /* 0x0000000102077824 */ /* 0x000fc600078e0a07 */
[----:B------:R-:W-:Y:S02]  /*0650*/  LOP3.LUT R0, R0, 0xfffffffc, RZ, 0xc0, !PT ;  /* 0xfffffffc00007812 */ /* 0x000fe400078ec0ff */
[----:B------:R-:W-:Y:S01]  /*0660*/  ISETP.NE.AND P3, PT, R7, R10, PT ;  /* 0x0000000a0700720c */ /* 0x000fe20003f65270 */
[----:B------:R-:W-:Y:S01]  /*0670*/  IMAD.SHL.U32 R7, R2, 0x4, RZ ;  /* 0x0000000402077824 */ /* 0x000fe200078e00ff */
[----:B----4-:R-:W-:Y:S01]  /*0680*/  @!UP0 ULEA UR6, UR7, UR6, 0x18 ;  /* 0x0000000607068291 */ /* 0x010fe2000f8ec03f */
[----:B------:R-:W-:Y:S01]  /*0690*/  IMAD.IADD R3, R3, 0x1, -R0 ;  /* 0x0000000103037824 */ /* 0x000fe200078e0a00 */
[----:B------:R-:W-:Y:S01]  /*06a0*/  VOTEU.ALL UP0, P0 ;  /* 0x00000000003f7886 */ /* 0x000fe20000000000 */
[----:B------:R-:W-:Y:S01]  /*06b0*/  LOP3.LUT P0, RZ, R6, 0x7, RZ, 0xc0, !PT ;  /* 0x0000000706ff7812 */ /* 0x000fe2000780c0ff */
[----:B0-----:R-:W-:Y:S01]  /*06c0*/  IMAD.MOV R20, RZ, RZ, -R12 ;  /* 0x000000ffff147224 */ /* 0x001fe200078e0a0c */
[----:B------:R-:W-:Y:S02]  /*06d0*/  LOP3.LUT R2, R2, 0xc, R7, 0x78, !PT ;  /* 0x0000000c02027812 */ /* 0x000fe400078e7807 */
[----:B------:R-:W-:Y:S01]  /*06e0*/  ISETP.NE.AND P1, PT, R3, 0x3, PT ;  /* 0x000000030300780c */ /* 0x000fe20003f25270 */
[----:B-----5:R-:W-:Y:S01]  /*06f0*/  IMAD R7, R11, R20, R4 ;  /* 0x000000140b077224 */ /* 0x020fe200078e0204 */
[----:B------:R-:W-:-:S02]  /*0700*/  ISETP.LT.U32.AND P0, PT, R2, 0x2, !P0 ;  /* 0x000000020200780c */ /* 0x000fc40004701070 */
[----:B------:R-:W-:Y:S01]  /*0710*/  @P3 LEA.HI R0, R2, R2, RZ, 0x1 ;  /* 0x0000000202003211 */ /* 0x000fe200078f08ff */
[----:B------:R-:W0:Y:S02]  /*0720*/  FENCE.VIEW.ASYNC.S ;  /* 0x00000000000073c6 */ /* 0x000e240000000000 */
[----:B0-----:R0:W1:Y:S01]  /*0730*/  @!UP0 SYNCS.EXCH.64 URZ, [UR6+0x70], UR4 ;  /* 0x00007004063f85b2 */ /* 0x0010620008000100 */
[----:B------:R-:W-:Y:S02]  /*0740*/  ISETP.EQ.OR P1, PT, R3, RZ, !P1 ;  /* 0x000000ff0300720c */ /* 0x000fe40004f22670 */
[----:B------:R-:W-:Y:S02]  /*0750*/  @P3 SHF.R.S32.HI R0, RZ, 0x1, R0 ;  /* 0x00000001ff003819 */ /* 0x000fe40000011400 */
[----:B------:R-:W-:Y:S02]  /*0760*/  ISETP.EQ.AND P1, PT, R5, RZ, P1 ;  /* 0x000000ff0500720c */ /* 0x000fe40000f22270 */
[----:B------:R-:W-:Y:S01]  /*0770*/  @P3 ISETP.NE.AND P5, PT, R0, R7, PT ;  /* 0x000000070000320c */ /* 0x000fe20003fa5270 */
[----:B------:R-:W-:Y:S01]  /*0780*/  IMAD.MOV.U32 R0, RZ, RZ, 0x1 ;  /* 0x00000001ff007424 */ /* 0x000fe200078e00ff */
[----:B------:R-:W-:-:S02]  /*0790*/  SEL R7, RZ, 0x1, !P0 ;  /* 0x00000001ff077807 */ /* 0x000fc40004000000 */
[----:B------:R-:W-:Y:S02]  /*07a0*/  @P3 SEL R0, RZ, 0x1, P5 ;  /* 0x00000001ff003807 */ /* 0x000fe40002800000 */
[----:B------:R-:W-:Y:S02]  /*07b0*/  SEL R8, RZ, 0x1, !P1 ;  /* 0x00000001ff087807 */ /* 0x000fe40004800000 */
[----:B------:R-:W-:Y:S01]  /*07c0*/  LOP3.LUT R0, R0, R7, RZ, 0xc0, !PT ;  /* 0x0000000700007212 */ /* 0x000fe200078ec0ff */
[----:B------:R0:W2:Y:S01]  /*07d0*/  @!UP1 SYNCS.EXCH.64 URZ, [UR6+0x78], UR4 ;  /* 0x00007804063f95b2 */ /* 0x0000a20008000100 */
[----:B------:R-:W-:Y:S01]  /*07e0*/  SEL R8, R8, 0x2, P6 ;  /* 0x0000000208087807 */ /* 0x000fe20003000000 */
[----:B------:R-:W-:Y:S01]  /*07f0*/  NOP ;  /* 0x0000000000007918 */ /* 0x000fe20000000000 */
[----:B------:R-:W-:Y:S05]  /*0800*/  @!P2 BRA `(.L_x_3) ;  /* 0x000000000008a947 */ /* 0x000fea0003800000 */
[----:B-12---:R-:W-:Y:S01]  /*0810*/  UCGABAR_ARV ;  /* 0x00000000000079c7 */ /* 0x006fe20008000000 */
[----:B------:R-:W-:Y:S05]  /*0820*/  BRA `(.L_x_4) ;  /* 0x0000000000047947 */ /* 0x000fea0003800000 */
.L_x_3:
[----:B-12---:R-:W-:Y:S01]  /*0830*/  NOP ;  /* 0x0000000000007918 */ /* 0x006fe20000000000 */
.L_x_4:
[----:B------:R-:W1:Y:S01]  /*0840*/  LDC R5, c[0x0][0x65c] ;  /* 0x00019700ff057b82 */ /* 0x000e620000000800 */
[----:B------:R-:W-:Y:S02]  /*0850*/  IMAD.U32 R6, RZ, RZ, UR8 ;  /* 0x00000008ff067e24 */ /* 0x000fe4000f8e00ff */
[----:B------:R-:W-:Y:S01]  /*0860*/  IMAD.MOV.U32 R7, RZ, RZ, RZ ;  /* 0x000000ffff077224 */ /* 0x000fe200078e00ff */
[----:B-1----:R-:W-:-:S13]  /*0870*/  ISETP.NE.AND P3, PT, R5, 0x1, PT ;  /* 0x000000010500780c */ /* 0x002fda0003f65270 */
[----:B------:R-:W1:Y:S01]  /*0880*/  @P3 LDC R15, c[0x0][0x10] ;  /* 0x00000400ff0f3b82 */ /* 0x000e620000000800 */
[----:B------:R-:W-:Y:S02]  /*0890*/  @P3 IMAD.MOV.U32 R5, RZ, RZ, RZ ;  /* 0x000000ffff053224 */ /* 0x000fe400078e00ff */
[----:B------:R-:W-:-:S05]  /*08a0*/  @P3 IMAD.MOV.U32 R17, RZ, RZ, RZ ;  /* 0x000000ffff113224 */ /* 0x000fca00078e00ff */
[----:B------:R-:W2:Y:S01]  /*08b0*/  @!P3 LDC R13, c[0x0][0xc] ;  /* 0x00000300ff0dbb82 */ /* 0x000ea20000000800 */
[----:B-1----:R-:W-:-:S04]  /*08c0*/  @P3 IMAD.WIDE.U32 R14, R15, UR8, R4 ;  /* 0x000000080f0e3c25 */ /* 0x002fc8000f8e0004 */
[----:B--2---:R-:W-:-:S04]  /*08d0*/  @!P3 IMAD.WIDE.U32 R12, R4, R13, R6 ;  /* 0x0000000d040cb225 */ /* 0x004fc800078e0006 */
[----:B------:R-:W-:Y:S02]  /*08e0*/  @P3 IMAD.MOV.U32 R6, RZ, RZ, R14 ;  /* 0x000000ffff063224 */ /* 0x000fe400078e000e */
[----:B------:R-:W-:Y:S02]  /*08f0*/  @P3 IMAD.IADD R7, R15, 0x1, R17 ;  /* 0x000000010f073824 */ /* 0x000fe400078e0211 */
[----:B------:R-:W-:Y:S02]  /*0900*/  @!P3 IMAD.MOV.U32 R6, RZ, RZ, R12 ;  /* 0x000000ffff06b224 */ /* 0x000fe400078e000c */
[----:B------:R-:W-:Y:S01]  /*0910*/  @!P3 IMAD.MOV.U32 R7, RZ, RZ, R13 ;  /* 0x000000ffff07b224 */ /* 0x000fe200078e000d */
[----:B------:R-:W-:Y:S06]  /*0920*/  @!P2 BRA `(.L_x_5) ;  /* 0x00000000000ca947 */ /* 0x000fec0003800000 */
[----:B------:R-:W-:Y:S01]  /*0930*/  UCGABAR_WAIT ;  /* 0x0000000000007dc7 */ /* 0x000fe20008000000 */
[----:B------:R-:W-:Y:S01]  /*0940*/  CCTL.IVALL ;  /* 0x00000000ff00798f */ /* 0x000fe20002000000 */
[----:B------:R-:W-:Y:S05]  /*0950*/  BRA `(.L_x_6) ;  /* 0x0000000000047947 */ /* 0x000fea0003800000 */
.L_x_5:
[----:B------:R-:W-:Y:S06]  /*0960*/  BAR.SYNC.DEFER_BLOCKING 0x0 ;  /* 0x0000000000007b1d */ /* 0x000fec0000010000 */
.L_x_6:
[----:B------:R-:W-:Y:S05]  /*0970*/  @!P4 BRA `(.L_x_7) ;  /* 0x000000440034c947 */ /* 0x000fea0003800000 */
[----:B------:R-:W-:-:S13]  /*0980*/  ISETP.GT.U32.AND P0, PT, R16, 0x1, PT ;  /* 0x000000011000780c */ /* 0x000fda0003f04070 */
[----:B0-----:R-:W-:Y:S05]  /*0990*/  @P0 EXIT ;  /* 0x000000000000094d */ /* 0x001fea0003800000 */
[----:B------:R-:W-:Y:S01]  /*09a0*/  ULDC.64 UR4, c[0x0][0x650] ;  /* 0x0001940000047ab9 */ /* 0x000fe20000000a00 */
[----:B------:R-:W-:Y:S01]  /*09b0*/  PRMT R12, RZ, 0x7610, R12 ;  /* 0x00007610ff0c7816 */ /* 0x000fe2000000000c */
[----:B------:R-:W-:Y:S01]  /*09c0*/  IMAD.MOV.U32 R15, RZ, RZ, -0x1 ;  /* 0xffffffffff0f7424 */ /* 0x000fe200078e00ff */
[----:B------:R-:W-:Y:S01]  /*09d0*/  ISETP.GE.U32.AND P0, PT, R6, UR4, PT ;  /* 0x0000000406007c0c */ /* 0x000fe2000bf06070 */
[----:B------:R-:W-:Y:S02]  /*09e0*/  IMAD.MOV.U32 R13, RZ, RZ, -0x1 ;  /* 0xffffffffff0d7424 */ /* 0x000fe400078e00ff */
[----:B------:R-:W-:Y:S01]  /*09f0*/  IMAD.MOV.U32 R33, RZ, RZ, -0x1 ;  /* 0xffffffffff217424 */ /* 0x000fe200078e00ff */
[----:B------:R-:W-:-:S13]  /*0a00*/  ISETP.GE.U32.AND.EX P0, PT, R7, UR5, PT, P0 ;  /* 0x0000000507007c0c */ /* 0x000fda000bf06100 */
[----:B------:R-:W-:Y:S05]  /*0a10*/  @P0 BRA `(.L_x_8) ;  /* 0x0000000400240947 */ /* 0x000fea0003800000 */
[----:B------:R-:W0:Y:S01]  /*0a20*/  LDC.64 R22, c[0x0][0x628] ;  /* 0x00018a00ff167b82 */ /* 0x000e220000000a00 */
[----:B------:R-:W-:Y:S02]  /*0a30*/  IMAD.MOV.U32 R12, RZ, RZ, R6 ;  /* 0x000000ffff0c7224 */ /* 0x000fe400078e0006 */
[----:B------:R-:W-:-:S05]  /*0a40*/  IMAD.MOV.U32 R13, RZ, RZ, R7 ;  /* 0x000000ffff0d7224 */ /* 0x000fca00078e0007 */
[----:B------:R-:W1:Y:S08]  /*0a50*/  LDC R18, c[0x0][0x630] ;  /* 0x00018c00ff127b82 */ /* 0x000e700000000800 */
[----:B------:R-:W2:Y:S01]  /*0a60*/  LDC.64 R24, c[0x0][0x620] ;  /* 0x00018800ff187b82 */ /* 0x000ea20000000a00 */
[----:B0-----:R-:W-:-:S04]  /*0a70*/  ISETP.NE.U32.AND P0, PT, R22, RZ, PT ;  /* 0x000000ff1600720c */ /* 0x001fc80003f05070 */
[----:B------:R-:W-:-:S13]  /*0a80*/  ISETP.NE.AND.EX P0, PT, R23, RZ, PT, P0 ;  /* 0x000000ff1700720c */ /* 0x000fda0003f05300 */
[----:B-12---:R-:W-:Y:S05]  /*0a90*/  @!P0 BRA `(.L_x_9) ;  /* 0x0000000000288947 */ /* 0x006fea0003800000 */
[----:B------:R-:W0:Y:S02]  /*0aa0*/  LDC R3, c[0x0][0x634] ;  /* 0x00018d00ff037b82 */ /* 0x000e240000000800 */
[----:B0-----:R-:W-:-:S05]  /*0ab0*/  IADD3 R3, P0, R6, R3, RZ ;  /* 0x0000000306037210 */ /* 0x001fca0007f1e0ff */
[----:B------:R-:W-:-:S04]  /*0ac0*/  IMAD.X R19, RZ, RZ, R7, P0 ;  /* 0x000000ffff137224 */ /* 0x000fc800000e0607 */
[----:B------:R-:W-:-:S04]  /*0ad0*/  IMAD.WIDE.U32 R12, R19, R22, RZ ;  /* 0x00000016130c7225 */ /* 0x000fc800078e00ff */
[----:B------:R-:W-:-:S04]  /*0ae0*/  IMAD.WIDE.U32 R14, P0, R3, R23, R12 ;  /* 0x00000017030e7225 */ /* 0x000fc8000780000c */
[----:B------:R-:W-:-:S04]  /*0af0*/  IMAD.WIDE.U32 R12, R3, R22, RZ ;  /* 0x00000016030c7225 */ /* 0x000fc800078e00ff */
[----:B------:R-:W-:Y:S01]  /*0b00*/  IMAD.X R17, RZ, RZ, RZ, P0 ;  /* 0x000000ffff117224 */ /* 0x000fe200000e06ff */
[----:B------:R-:W-:Y:S01]  /*0b10*/  IADD3 RZ, P0, R13, R14, RZ ;  /* 0x0000000e0dff7210 */ /* 0x000fe20007f1e0ff */
[----:B------:R-:W-:-:S04]  /*0b20*/  IMAD.MOV.U32 R16, RZ, RZ, R15 ;  /* 0x000000ffff107224 */ /* 0x000fc800078e000f */
[----:B------:R-:W-:-:S08]  /*0b30*/  IMAD.WIDE.U32.X R12, R19, R23, R16, P0 ;  /* 0x00000017130c7225 */ /* 0x000fd000000e0410 */
.L_x_9:
[----:B------:R-:W0:Y:S01]  /*0b40*/  LDC.64 R28, c[0x0][0x640] ;  /* 0x00019000ff1c7b82 */ /* 0x000e220000000a00 */
[--C-:B------:R-:W-:Y:S01]  /*0b50*/  SHF.R.U64 R33, R12, R18, R13.reuse ;  /* 0x000000120c217219 */ /* 0x100fe2000000120d */
[----:B------:R-:W-:Y:S01]  /*0b60*/  IMAD R27, R11, R20, R4 ;  /* 0x000000140b1b7224 */ /* 0x000fe200078e0204 */
[----:B------:R-:W-:Y:S01]  /*0b70*/  SHF.R.U32.HI R3, RZ, R18, R13 ;  /* 0x00000012ff037219 */ /* 0x000fe2000001160d */
[----:B------:R-:W-:Y:S01]  /*0b80*/  IMAD.MOV.U32 R23, RZ, RZ, 0x1 ;  /* 0x00000001ff177424 */ /* 0x000fe200078e00ff */
[----:B------:R-:W-:-:S03]  /*0b90*/  IADD3 R5, P0, RZ, -R33, RZ ;  /* 0x80000021ff057210 */ /* 0x000fc60007f1e0ff */
[----:B------:R-:W1:Y:S02]  /*0ba0*/  LDC R22, c[0x0][0x618] ;  /* 0x00018600ff167b82 */ /* 0x000e640000000800 */
[----:B------:R-:W-:Y:S02]  /*0bb0*/  IMAD.X R3, RZ, RZ, ~R3, P0 ;  /* 0x000000ffff037224 */ /* 0x000fe400000e0e03 */
[----:B------:R-:W-:-:S04]  /*0bc0*/  IMAD.WIDE.U32 R12, R5, R24, R6 ;  /* 0x00000018050c7225 */ /* 0x000fc800078e0006 */
[----:B------:R-:W2:Y:S01]  /*0bd0*/  LDC R18, c[0x0][0x608] ;  /* 0x00018200ff127b82 */ /* 0x000ea20000000800 */
[----:B------:R-:W-:Y:S02]  /*0be0*/  IMAD R14, R3, R24, RZ ;  /* 0x00000018030e7224 */ /* 0x000fe400078e02ff */
[----:B------:R-:W-:Y:S02]  /*0bf0*/  IMAD.MOV.U32 R3, RZ, RZ, -0x1 ;  /* 0xffffffffff037424 */ /* 0x000fe400078e00ff */
[----:B------:R-:W-:-:S03]  /*0c00*/  IMAD R5, R5, R25, R14 ;  /* 0x0000001905057224 */ /* 0x000fc600078e020e */
[----:B------:R-:W3:Y:S01]  /*0c10*/  LDC R26, c[0x0][0x658] ;  /* 0x00019600ff1a7b82 */ /* 0x000ee20000000800 */
[----:B------:R-:W-:Y:S01]  /*0c20*/  IMAD.IADD R5, R13, 0x1, R5 ;  /* 0x000000010d057824 */ /* 0x000fe200078e0205 */
[----:B0-----:R-:W-:-:S04]  /*0c30*/  ISETP.NE.U32.AND P0, PT, R28, RZ, PT ;  /* 0x000000ff1c00720c */ /* 0x001fc80003f05070 */
[----:B------:R-:W-:Y:S02]  /*0c40*/  ISETP.NE.AND.EX P0, PT, R29, RZ, PT, P0 ;  /* 0x000000ff1d00720c */ /* 0x000fe40003f05300 */
[----:B------:R-:W0:Y:S01]  /*0c50*/  LDC R24, c[0x0][0x600] ;  /* 0x00018000ff187b82 */ /* 0x000e220000000800 */
[-CC-:B-1----:R-:W-:Y:S02]  /*0c60*/  SHF.R.U64 R16, R12, R22.reuse, R5.reuse ;  /* 0x000000160c107219 */ /* 0x182fe40000001205 */
[----:B------:R-:W-:-:S05]  /*0c70*/  SHF.R.U32.HI R5, RZ, R22, R5 ;  /* 0x00000016ff057219 */ /* 0x000fca0000011605 */
[----:B------:R-:W1:Y:S01]  /*0c80*/  LDC R19, c[0x0][0x648] ;  /* 0x00019200ff137b82 */ /* 0x000e620000000800 */
[-CC-:B--2---:R-:W-:Y:S02]  /*0c90*/  SHF.R.U64 R22, R16, R18.reuse, R5.reuse ;  /* 0x0000001210167219 */ /* 0x184fe40000001205 */
[----:B------:R-:W-:-:S05]  /*0ca0*/  SHF.R.U32.HI R5, RZ, R18, R5 ;  /* 0x00000012ff057219 */ /* 0x000fca0000011605 */
[----:B------:R-:W2:Y:S01]  /*0cb0*/  LDC R21, c[0x0][0x638] ;  /* 0x00018e00ff157b82 */ /* 0x000ea20000000800 */
[-CC-:B---3--:R-:W-:Y:S02]  /*0cc0*/  SHF.R.U64 R18, R22, R26.reuse, R5.reuse ;  /* 0x0000001a16127219 */ /* 0x188fe40000001205 */
[-C--:B------:R-:W-:Y:S02]  /*0cd0*/  SHF.L.U32 R3, R3, R26.reuse, RZ ;  /* 0x0000001a03037219 */ /* 0x080fe400000006ff */
[----:B------:R-:W-:Y:S01]  /*0ce0*/  SHF.R.U32.HI R5, RZ, R26, R5 ;  /* 0x0000001aff057219 */ /* 0x000fe20000011605 */
[----:B------:R-:W-:Y:S01]  /*0cf0*/  IMAD.MOV.U32 R4, RZ, RZ, R18 ;  /* 0x000000ffff047224 */ /* 0x000fe200078e0012 */
[----:B------:R-:W-:Y:S01]  /*0d00*/  LOP3.LUT R11, RZ, R3, RZ, 0x33, !PT ;  /* 0x00000003ff0b7212 */ /* 0x000fe200078e33ff */
[----:B------:R-:W3:Y:S01]  /*0d10*/  LDC R25, c[0x0][0x610] ;  /* 0x00018400ff197b82 */ /* 0x000ee20000000800 */
[----:B------:R-:W-:Y:S05]  /*0d20*/  @!P0 BRA `(.L_x_10) ;  /* 0x0000000000288947 */ /* 0x000fea0003800000 */
[----:B------:R-:W4:Y:S02]  /*0d30*/  LDC R3, c[0x0][0x64c] ;  /* 0x00019300ff037b82 */ /* 0x000f240000000800 */
[----:B----4-:R-:W-:-:S05]  /*0d40*/  IADD3 R3, P0, R18, R3, RZ ;  /* 0x0000000312037210 */ /* 0x010fca0007f1e0ff */
        /* <DEDUP_REMOVED lines=8> */
.L_x_10:
[----:B-1----:R-:W-:Y:S02]  /*0dd0*/  SHF.R.U64 R5, R4, R19, R5 ;  /* 0x0000001304057219 */ /* 0x002fe40000001205 */
[----:B------:R-:W-:Y:S01]  /*0de0*/  LOP3.LUT R4, R22, R11, RZ, 0xc0, !PT ;  /* 0x0000000b16047212 */ /* 0x000fe200078ec0ff */
[----:B0-----:R-:W-:Y:S01]  /*0df0*/  VIADD R11, R24, 0xffffffff ;  /* 0xffffffff180b7836 */ /* 0x001fe20000000000 */
[----:B------:R-:W-:Y:S01]  /*0e00*/  SHF.L.U32 R3, R23, R26, RZ ;  /* 0x0000001a17037219 */ /* 0x000fe200000006ff */
[----:B------:R-:W-:Y:S01]  /*0e10*/  IMAD.MOV R12, RZ, RZ, -R5 ;  /* 0x000000ffff0c7224 */ /* 0x000fe200078e0a05 */
[----:B------:R-:W-:Y:S02]  /*0e20*/  SEL R10, R10, R27, !P3 ;  /* 0x0000001b0a0a7207 */ /* 0x000fe40005800000 */
[----:B------:R-:W-:Y:S01]  /*0e30*/  LOP3.LUT R11, R16, R11, RZ, 0xc0, !PT ;  /* 0x0000000b100b7212 */ /* 0x000fe200078ec0ff */
[----:B------:R-:W-:Y:S02]  /*0e40*/  IMAD R5, R3, R5, R4 ;  /* 0x0000000503057224 */ /* 0x000fe400078e0204 */
[----:B--2---:R-:W-:-:S02]  /*0e50*/  IMAD R3, R12, R21, R18 ;  /* 0x000000150c037224 */ /* 0x004fc400078e0212 */
[----:B---3--:R-:W-:Y:S02]  /*0e60*/  IMAD R10, R5, R25, R10 ;  /* 0x00000019050a7224 */ /* 0x008fe400078e020a */
[----:B------:R-:W-:Y:S02]  /*0e70*/  IMAD R3, R3, R24, R11 ;  /* 0x0000001803037224 */ /* 0x000fe400078e020b */
[----:B------:R-:W-:-:S03]  /*0e80*/  IMAD.MOV.U32 R12, RZ, RZ, 0x1 ;  /* 0x00000001ff0c7424 */ /* 0x000fc600078e00ff */
[----:B------:R-:W-:Y:S02]  /*0e90*/  SEL R13, R3, R10, !P3 ;  /* 0x0000000a030d7207 */ /* 0x000fe40005800000 */
[----:B------:R-:W-:-:S07]  /*0ea0*/  SEL R15, R10, R3, !P3 ;  /* 0x000000030a0f7207 */ /* 0x000fce0005800000 */
.L_x_8:
[----:B------:R-:W-:-:S08]  /*0eb0*/  NOP ;  /* 0x0000000000007918 */ /* 0x000fd00000000000 */
[----:B------:R-:W0:Y:S02]  /*0ec0*/  USETMAXREG.TRY_ALLOC.CTAPOOL UP0, 0xe8 ;  /* 0x000000e8000079c8 */ /* 0x000e240008000600 */
[----:B0-----:R-:W-:-:S13]  /*0ed0*/  PLOP3.LUT P0, PT, PT, PT, UP0, 0x80, 0x0 ;  /* 0x000000000000781c */ /* 0x001fda0003f0f008 */
[----:B------:R-:W-:Y:S05]  /*0ee0*/  @!P0 BRA `(.L_x_8) ;  /* 0xfffffffc00f08947 */ /* 0x000fea000383ffff */
[----:B------:R-:W-:Y:S01]  /*0ef0*/  ULDC.64 UR4, c[0x0][0x598] ;  /* 0x0001660000047ab9 */ /* 0x000fe20000000a00 */
[----:B------:R-:W-:Y:S01]  /*0f00*/  ULDC.64 UR20, c[0x0][0x208] ;  /* 0x0000820000147ab9 */ /* 0x000fe20000000a00 */
[----:B------:R-:W-:-:S04]  /*0f10*/  ISETP.NE.U32.AND P0, PT, RZ, UR4, PT ;  /* 0x00000004ff007c0c */ /* 0x000fc8000bf05070 */
[----:B------:R-:W-:-:S13]  /*0f20*/  ISETP.NE.AND.EX P0, PT, RZ, UR5, PT, P0 ;  /* 0x00000005ff007c0c */ /* 0x000fda000bf05300 */
[----:B------:R-:W-:Y:S05]  /*0f30*/  @!P0 BRA `(.L_x_11) ;  /* 0x00000000001c8947 */ /* 0x000fea0003800000 */
[----:B------:R-:W0:Y:S02]  /*0f40*/  LDC.64 R4, c[0x0][0x598] ;  /* 0x00016600ff047b82 */ /* 0x000e240000000a00 */
[----:B0-----:R-:W2:Y:S02]  /*0f50*/  LDG.E.64 R4, desc[UR20][R4.64] ;  /* 0x0000001404047981 */ /* 0x001ea4000c1e1b00 */
[----:B--2---:R-:W-:-:S04]  /*0f60*/  ISETP.NE.U32.AND P0, PT, R4, RZ, PT ;  /* 0x000000ff0400720c */ /* 0x004fc80003f05070 */
[----:B------:R-:W-:-:S13]  /*0f70*/  ISETP.NE.AND.EX P0, PT, R5, RZ, PT, P0 ;  /* 0x000000ff0500720c */ /* 0x000fda0003f05300 */
[----:B------:R-:W-:Y:S05]  /*0f80*/  @!P0 BRA `(.L_x_11) ;  /* 0x0000000000088947 */ /* 0x000fea0003800000 */
[----:B------:R0:W5:Y:S01]  /*0f90*/  LD.E R3, desc[UR20][R4.64] ;  /* 0x0000001404037980 */ /* 0x000162000c101900 */
[----:B------:R-:W-:Y:S05]  /*0fa0*/  BRA `(.L_x_12) ;  /* 0x0000000000207947 */ /* 0x000fea0003800000 */
.L_x_11:
[----:B------:R-:W-:Y:S02]  /*0fb0*/  ULDC.64 UR4, c[0x0][0x588] ;  /* 0x0001620000047ab9 */ /* 0x000fe40000000a00 */
[----:B------:R-:W-:-:S04]  /*0fc0*/  ISETP.NE.U32.AND P0, PT, RZ, UR4, PT ;  /* 0x00000004ff007c0c */ /* 0x000fc8000bf05070 */
[----:B------:R-:W-:-:S13]  /*0fd0*/  ISETP.NE.AND.EX P0, PT, RZ, UR5, PT, P0 ;  /* 0x00000005ff007c0c */ /* 0x000fda000bf05300 */
[----:B------:R-:W-:Y:S05]  /*0fe0*/  @!P0 BRA `(.L_x_13) ;  /* 0x00000000000c8947 */ /* 0x000fea0003800000 */
[----:B------:R-:W0:Y:S02]  /*0ff0*/  LDC.64 R4, c[0x0][0x588] ;  /* 0x00016200ff047b82 */ /* 0x000e240000000a00 */
[----:B0-----:R1:W5:Y:S01]  /*1000*/  LDG.E R3, desc[UR20][R4.64] ;  /* 0x0000001404037981 */ /* 0x001362000c1e1900 */
[----:B------:R-:W-:Y:S05]  /*1010*/  BRA `(.L_x_12) ;  /* 0x0000000000047947 */ /* 0x000fea0003800000 */
.L_x_13:
[----:B------:R-:W2:Y:S02]  /*1020*/  LDC R3, c[0x0][0x580] ;  /* 0x00016000ff037b82 */ /* 0x000ea40000000800 */
.L_x_12:
[----:B------:R-:W-:Y:S02]  /*1030*/  ULDC.64 UR4, c[0x0][0x5a0] ;  /* 0x0001680000047ab9 */ /* 0x000fe40000000a00 */
[----:B------:R-:W-:-:S04]  /*1040*/  ISETP.NE.U32.AND P0, PT, RZ, UR4, PT ;  /* 0x00000004ff007c0c */ /* 0x000fc8000bf05070 */
[----:B------:R-:W-:-:S13]  /*1050*/  ISETP.NE.AND.EX P0, PT, RZ, UR5, PT, P0 ;  /* 0x00000005ff007c0c */ /* 0x000fda000bf05300 */
[----:B------:R-:W-:Y:S05]  /*1060*/  @!P0 BRA `(.L_x_14) ;  /* 0x00000000001c8947 */ /* 0x000fea0003800000 */
[----:B01----:R-:W0:Y:S02]  /*1070*/  LDC.64 R4, c[0x0][0x5a0] ;  /* 0x00016800ff047b82 */ /* 0x003e240000000a00 */
[----:B0-----:R-:W3:Y:S02]  /*1080*/  LDG.E.64 R4, desc[UR20][R4.64] ;  /* 0x0000001404047981 */ /* 0x001ee4000c1e1b00 */
[----:B---3--:R-:W-:-:S04]  /*1090*/  ISETP.NE.U32.AND P0, PT, R4, RZ, PT ;  /* 0x000000ff0400720c */ /* 0x008fc80003f05070 */
[----:B------:R-:W-:-:S13]  /*10a0*/  ISETP.NE.AND.EX P0, PT, R5, RZ, PT, P0 ;  /* 0x000000ff0500720c */ /* 0x000fda0003f05300 */
[----:B------:R-:W-:Y:S05]  /*10b0*/  @!P0 BRA `(.L_x_14) ;  /* 0x0000000000088947 */ /* 0x000fea0003800000 */
[----:B------:R0:W5:Y:S01]  /*10c0*/  LD.E R4, desc[UR20][R4.64] ;  /* 0x0000001404047980 */ /* 0x000162000c101900 */
[----:B------:R-:W-:Y:S05]  /*10d0*/  BRA `(.L_x_15) ;  /* 0x0000000000207947 */ /* 0x000fea0003800000 */
.L_x_14:
[----:B------:R-:W-:Y:S02]  /*10e0*/  ULDC.64 UR4, c[0x0][0x590] ;  /* 0x0001640000047ab9 */ /* 0x000fe40000000a00 */
[----:B------:R-:W-:-:S04]  /*10f0*/  ISETP.NE.U32.AND P0, PT, RZ, UR4, PT ;  /* 0x00000004ff007c0c */ /* 0x000fc8000bf05070 */
[----:B------:R-:W-:-:S13]  /*1100*/  ISETP.NE.AND.EX P0, PT, RZ, UR5, PT, P0 ;  /* 0x00000005ff007c0c */ /* 0x000fda000bf05300 */
[----:B------:R-:W-:Y:S05]  /*1110*/  @!P0 BRA `(.L_x_16) ;  /* 0x00000000000c8947 */ /* 0x000fea0003800000 */
[----:B01----:R-:W0:Y:S02]  /*1120*/  LDC.64 R4, c[0x0][0x590] ;  /* 0x00016400ff047b82 */ /* 0x003e240000000a00 */
[----:B0-----:R1:W5:Y:S01]  /*1130*/  LDG.E R4, desc[UR20][R4.64] ;  /* 0x0000001404047981 */ /* 0x001362000c1e1900 */
[----:B------:R-:W-:Y:S05]  /*1140*/  BRA `(.L_x_15) ;  /* 0x0000000000047947 */ /* 0x000fea0003800000 */
.L_x_16:
[----:B01----:R-:W3:Y:S02]  /*1150*/  LDC R4, c[0x0][0x584] ;  /* 0x00016100ff047b82 */ /* 0x003ee40000000800 */
.L_x_15:
[----:B------:R-:W-:-:S13]  /*1160*/  LOP3.LUT P0, RZ, R12, 0xff, RZ, 0xc0, !PT ;  /* 0x000000ff0cff7812 */ /* 0x000fda000780c0ff */
[----:B------:R-:W-:Y:S05]  /*1170*/  @!P0 EXIT ;  /* 0x000000000000894d */ /* 0x000fea0003800000 */
[----:B------:R-:W-:Y:S01]  /*1180*/  ULDC UR4, c[0x0][0x28c] ;  /* 0x0000a30000047ab9 */ /* 0x000fe20000000800 */
[----:B------:R-:W-:Y:S01]  /*1190*/  LOP3.LUT R55, R8, 0x1, RZ, 0xfc, !PT ;  /* 0x0000000108377812 */ /* 0x000fe200078efcff */
[----:B------:R-:W-:Y:S01]  /*11a0*/  UIADD3 UR4, UR4, 0x3f, URZ ;  /* 0x0000003f04047890 */ /* 0x000fe2000fffe03f */
[----:B------:R-:W-:-:S03]  /*11b0*/  ULDC.64 UR8, c[0x0][0x5c8] ;  /* 0x0001720000087ab9 */ /* 0x000fc60000000a00 */
[----:B------:R-:W-:Y:S02]  /*11c0*/  USHF.R.S32.HI UR5, URZ, 0x1f, UR4 ;  /* 0x0000001f3f057899 */ /* 0x000fe40008011404 */
[----:B------:R-:W-:Y:S02]  /*11d0*/  USHF.L.U64.HI UR9, UR8, 0x3, UR9 ;  /* 0x0000000308097899 */ /* 0x000fe40008010209 */
[----:B------:R-:W-:Y:S02]  /*11e0*/  ULEA.HI UR5, UR5, UR4, URZ, 0x6 ;  /* 0x0000000405057291 */ /* 0x000fe4000f8f303f */
[----:B------:R-:W-:Y:S02]  /*11f0*/  USHF.L.U32 UR10, UR8, 0x3, URZ ;  /* 0x00000003080a7899 */ /* 0x000fe4000800063f */
[----:B------:R-:W-:Y:S01]  /*1200*/  USHF.R.S32.HI UR11, URZ, 0x6, UR5 ;  /* 0x000000063f0b7899 */ /* 0x000fe20008011405 */
[----:B------:R-:W-:Y:S02]  /*1210*/  UMOV UR4, URZ ;  /* 0x0000003f00047c82 */ /* 0x000fe40008000000 */
[----:B------:R-:W-:-:S09]  /*1220*/  UMOV UR5, URZ ;  /* 0x0000003f00057c82 */ /* 0x000fd20008000000 */
.L_x_55:
[----:B01----:R-:W-:Y:S01]  /*1230*/  LOP3.LUT R5, R9, 0x80, RZ, 0xc0, !PT ;  /* 0x0000008009057812 */ /* 0x003fe200078ec0ff */
[----:B------:R-:W0:Y:S01]  /*1240*/  S2UR UR14, SR_CgaCtaId ;  /* 0x00000000000e79c3 */ /* 0x000e220000008800 */
[----:B------:R-:W-:Y:S01]  /*1250*/  UMOV UR13, 0x400 ;  /* 0x00000400000d7882 */ /* 0x000fe20000000000 */
[----:B------:R-:W-:Y:S01]  /*1260*/  UMOV UR6, URZ ;  /* 0x0000003f00067c82 */ /* 0x000fe20008000000 */
[----:B------:R-:W-:Y:S01]  /*1270*/  SHF.R.U32.HI R10, RZ, 0x7, R5 ;  /* 0x00000007ff0a7819 */ /* 0x000fe20000011605 */
[----:B------:R-:W-:Y:S01]  /*1280*/  UMOV UR7, URZ ;  /* 0x0000003f00077c82 */ /* 0x000fe20008000000 */
[----:B------:R-:W-:Y:S01]  /*1290*/  IMAD.MOV.U32 R14, RZ, RZ, RZ ;  /* 0x000000ffff0e7224 */ /* 0x000fe200078e00ff */
[----:B------:R-:W-:Y:S02]  /*12a0*/  CS2R R16, SRZ ;  /* 0x0000000000107805 */ /* 0x000fe4000001ff00 */
[----:B------:R-:W-:Y:S01]  /*12b0*/  CS2R R22, SRZ ;  /* 0x0000000000167805 */ /* 0x000fe2000001ff00 */
[----:B------:R-:W1:Y:S01]  /*12c0*/  LDC R5, c[0x0][0x28c] ;  /* 0x0000a300ff057b82 */ /* 0x000e620000000800 */
[----:B------:R-:W4:Y:S01]  /*12d0*/  SHFL.IDX PT, R10, R10, RZ, 0x1f ;  /* 0x00001fff0a0a7589 */ /* 0x000f2200000e0000 */
[----:B------:R-:W-:Y:S01]  /*12e0*/  IMAD.MOV.U32 R28, RZ, RZ, RZ ;  /* 0x000000ffff1c7224 */ /* 0x000fe200078e00ff */
[----:B------:R-:W-:Y:S01]  /*12f0*/  CS2R R30, SRZ ;  /* 0x00000000001e7805 */ /* 0x000fe2000001ff00 */
[----:B------:R-:W-:Y:S01]  /*1300*/  IMAD.MOV.U32 R27, RZ, RZ, RZ ;  /* 0x000000ffff1b7224 */ /* 0x000fe200078e00ff */
[----:B------:R-:W-:Y:S01]  /*1310*/  CS2R R52, SRZ ;  /* 0x0000000000347805 */ /* 0x000fe2000001ff00 */
[----:B------:R-:W-:Y:S01]  /*1320*/  IMAD.MOV.U32 R32, RZ, RZ, RZ ;  /* 0x000000ffff207224 */ /* 0x000fe200078e00ff */
[----:B------:R-:W-:Y:S01]  /*1330*/  CS2R R56, SRZ ;  /* 0x0000000000387805 */ /* 0x000fe2000001ff00 */
[----:B------:R-:W-:Y:S01]  /*1340*/  IMAD.MOV.U32 R54, RZ, RZ, RZ ;  /* 0x000000ffff367224 */ /* 0x000fe200078e00ff */
[----:B------:R-:W-:Y:S01]  /*1350*/  CS2R R36, SRZ ;  /* 0x0000000000247805 */ /* 0x000fe2000001ff00 */
[----:B------:R-:W-:Y:S01]  /*1360*/  IMAD.U32 R18, RZ, RZ, UR4 ;  /* 0x00000004ff127e24 */ /* 0x000fe2000f8e00ff */
[----:B------:R-:W-:-:S02]  /*1370*/  CS2R R38, SRZ ;  /* 0x0000000000267805 */ /* 0x000fc4000001ff00 */
[----:B------:R-:W-:Y:S02]  /*1380*/  CS2R R40, SRZ ;  /* 0x0000000000287805 */ /* 0x000fe4000001ff00 */
[----:B------:R-:W-:Y:S02]  /*1390*/  CS2R R42, SRZ ;  /* 0x00000000002a7805 */ /* 0x000fe4000001ff00 */
[----:B------:R-:W-:Y:S02]  /*13a0*/  CS2R R44, SRZ ;  /* 0x00000000002c7805 */ /* 0x000fe4000001ff00 */
[----:B------:R-:W-:Y:S01]  /*13b0*/  CS2R R46, SRZ ;  /* 0x00000000002e7805 */ /* 0x000fe2000001ff00 */
[----:B0-----:R-:W-:Y:S01]  /*13c0*/  ULEA UR13, UR14, UR13, 0x18 ;  /* 0x0000000d0e0d7291 */ /* 0x001fe2000f8ec03f */
[----:B------:R-:W-:Y:S02]  /*13d0*/  CS2R R48, SRZ ;  /* 0x0000000000307805 */ /* 0x000fe4000001ff00 */
[----:B------:R-:W-:Y:S01]  /*13e0*/  CS2R R50, SRZ ;  /* 0x0000000000327805 */ /* 0x000fe2000001ff00 */
[----:B------:R-:W-:Y:S01]  /*13f0*/  UMOV UR14, UR5 ;  /* 0x00000005000e7c82 */ /* 0x000fe20008000000 */
[----:B-1----:R-:W-:Y:S01]  /*1400*/  ISETP.GE.AND P0, PT, R5, 0x1, PT ;  /* 0x000000010500780c */ /* 0x002fe20003f06270 */
[----:B------:R-:W-:Y:S01]  /*1410*/  IMAD.MOV.U32 R5, RZ, RZ, RZ ;  /* 0x000000ffff057224 */ /* 0x000fe200078e00ff */
[----:B----4-:R-:W-:-:S13]  /*1420*/  R2UR UR8, R10 ;  /* 0x000000000a0872ca */ /* 0x010fda00000e0000 */
[----:B------:R-:W-:-:S04]  /*1430*/  ULEA.HI UR12, UR8, UR8, URZ, 0x1 ;  /* 0x00000008080c7291 */ /* 0x000fc8000f8f083f */
[----:B------:R-:W-:-:S04]  /*1440*/  ULOP3.LUT UR12, UR12, 0xffffe, URZ, 0xc0, !UPT ;  /* 0x000ffffe0c0c7892 */ /* 0x000fc8000f8ec03f */
[----:B------:R-:W-:-:S03]  /*1450*/  UIADD3 UR12, UR8, -UR12, URZ ;  /* 0x8000000c080c7290 */ /* 0x000fc6000fffe03f */
[----:B------:R-:W-:Y:S01]  /*1460*/  UMOV UR8, URZ ;  /* 0x0000003f00087c82 */ /* 0x000fe20008000000 */
[----:B------:R-:W-:-:S04]  /*1470*/  ULEA UR12, UR12, UR13, 0xc ;  /* 0x0000000d0c0c7291 */ /* 0x000fc8000f8e603f */
[----:B------:R-:W-:-:S04]  /*1480*/  UIADD3 UR12, UR12, 0x180, URZ ;  /* 0x000001800c0c7890 */ /* 0x000fc8000fffe03f */
[----:B------:R-:W-:-:S04]  /*1490*/  USHF.R.U32.HI UR12, URZ, 0x4, UR12 ;  /* 0x000000043f0c7899 */ /* 0x000fc8000801160c */
[----:B------:R-:W-:Y:S01]  /*14a0*/  ULOP3.LUT UR12, UR12, 0x3fff, URZ, 0xc0, !UPT ;  /* 0x00003fff0c0c7892 */ /* 0x000fe2000f8ec03f */
[----:B------:R-:W-:Y:S11]  /*14b0*/  @!P0 BRA `(.L_x_17) ;  /* 0x0000000400808947 */ /* 0x000ff60003800000 */
[----:B------:R-:W-:-:S13]  /*14c0*/  ISETP.NE.AND P1, PT, R55, 0x3, PT ;  /* 0x000000033700780c */ /* 0x000fda0003f25270 */
[----:B------:R-:W-:Y:S05]  /*14d0*/  @!P1 BRA `(.L_x_18) ;  /* 0x0000000000049947 */ /* 0x000fea0003800000 */
[----:B------:R-:W-:Y:S01]  /*14e0*/  BPT.TRAP 0x1 ;  /* 0x000000040000795c */ /* 0x000fe20000300000 */
.L_x_18:
[----:B------:R-:W-:Y:S01]  /*14f0*/  ULEA UR6, UR5, UR13, 0x3 ;  /* 0x0000000d05067291 */ /* 0x000fe2000f8e183f */
[----:B------:R-:W-:-:S05]  /*1500*/  IMAD.U32 R5, RZ, RZ, UR4 ;  /* 0x00000004ff057e24 */ /* 0x000fca000f8e00ff */
[----:B------:R-:W-:-:S04]  /*1510*/  SHF.L.U32 R5, R5, 0x1f, RZ ;  /* 0x0000001f05057819 */ /* 0x000fc800000006ff */
[----:B------:R0:W1:Y:S01]  /*1520*/  SYNCS.PHASECHK.TRANS64.TRYWAIT P0, [UR6], R5 ;  /* 0x00000005ff0075a7 */ /* 0x0000620008000146 */
[----:B------:R-:W-:Y:S05]  /*1530*/  @!P1 BRA `(.L_x_19) ;  /* 0x0000000000049947 */ /* 0x000fea0003800000 */
[----:B------:R-:W-:Y:S01]  /*1540*/  BPT.TRAP 0x1 ;  /* 0x000000040000795c */ /* 0x000fe20000300000 */
.L_x_19:
[----:B-1----:R-:W-:Y:S05]  /*1550*/  @P0 BRA `(.L_x_20) ;  /* 0x0000000000080947 */ /* 0x002fea0003800000 */
[----:B------:R-:W1:Y:S02]  /*1560*/  SYNCS.PHASECHK.TRANS64.TRYWAIT P0, [UR6], R5 ;  /* 0x00000005ff0075a7 */ /* 0x000e640008000146 */
[----:B-1----:R-:W-:Y:S05]  /*1570*/  @!P0 BRA `(.L_x_21) ;  /* 0x0000004c00e88947 */ /* 0x002fea0003800000 */
.L_x_20:
[----:B------:R-:W-:Y:S01]  /*1580*/  UIADD3 UR6, UR13, 0x30180, URZ ;  /* 0x000301800d067890 */ /* 0x000fe2000fffe03f */
[----:B------:R-:W-:Y:S01]  /*1590*/  WARPGROUP.ARRIVE ;  /* 0x00000000000079c5 */ /* 0x000fe20000000000 */
[----:B------:R-:W-:Y:S01]  /*15a0*/  ULOP3.LUT UR8, UR12, 0x10000, URZ, 0xfc, !UPT ;  /* 0x000100000c087892 */ /* 0x000fe2000f8efc3f */
[----:B------:R-:W-:Y:S01]  /*15b0*/  IMAD.MOV.U32 R14, RZ, RZ, RZ ;  /* 0x000000ffff0e7224 */ /* 0x000fe200078e00ff */
[----:B------:R-:W-:Y:S01]  /*15c0*/  USHF.R.U32.HI UR6, URZ, 0x4, UR6 ;  /* 0x000000043f067899 */ /* 0x000fe20008011606 */
[----:B01----:R-:W-:Y:S01]  /*15d0*/  IMAD.MOV.U32 R5, RZ, RZ, RZ ;  /* 0x000000ffff057224 */ /* 0x003fe200078e00ff */
[----:B------:R-:W-:Y:S01]  /*15e0*/  ULEA UR8, UR5, UR8, 0xb ;  /* 0x0000000805087291 */ /* 0x000fe2000f8e583f */
[----:B------:R-:W-:Y:S01]  /*15f0*/  CS2R R16, SRZ ;  /* 0x0000000000107805 */ /* 0x000fe2000001ff00 */
[----:B------:R-:W-:Y:S01]  /*1600*/  ULOP3.LUT UR6, UR6, 0x3fff, URZ, 0xc0, !UPT ;  /* 0x00003fff06067892 */ /* 0x000fe2000f8ec03f */
[----:B------:R-:W-:Y:S01]  /*1610*/  CS2R R22, SRZ ;  /* 0x0000000000167805 */ /* 0x000fe2000001ff00 */
[----:B------:R-:W-:Y:S01]  /*1620*/  UMOV UR17, 0x80000020 ;  /* 0x8000002000117882 */ /* 0x000fe20000000000 */
[----:B------:R-:W-:Y:S01]  /*1630*/  UMOV UR19, 0x80000000 ;  /* 0x8000000000137882 */ /* 0x000fe20000000000 */
[----:B------:R-:W-:Y:S01]  /*1640*/  ULOP3.LUT UR6, UR6, 0x10000, URZ, 0xfc, !UPT ;  /* 0x0001000006067892 */ /* 0x000fe2000f8efc3f */
[----:B------:R-:W-:Y:S01]  /*1650*/  IMAD.MOV.U32 R28, RZ, RZ, RZ ;  /* 0x000000ffff1c7224 */ /* 0x000fe200078e00ff */
[----:B------:R-:W-:Y:S01]  /*1660*/  UMOV UR16, UR8 ;  /* 0x0000000800107c82 */ /* 0x000fe20008000000 */
[----:B------:R-:W-:Y:S01]  /*1670*/  UIADD3 UR14, UR8, 0x400, URZ ;  /* 0x00000400080e7890 */ /* 0x000fe2000fffe03f */
[----:B------:R-:W-:Y:S01]  /*1680*/  IMAD.MOV.U32 R27, RZ, RZ, RZ ;  /* 0x000000ffff1b7224 */ /* 0x000fe200078e00ff */
[----:B------:R-:W-:Y:S01]  /*1690*/  ULEA UR7, UR5, UR6, 0x5 ;  /* 0x0000000605077291 */ /* 0x000fe2000f8e283f */
[----:B------:R-:W-:Y:S01]  /*16a0*/  CS2R R30, SRZ ;  /* 0x00000000001e7805 */ /* 0x000fe2000001ff00 */
[----:B------:R-:W-:Y:S01]  /*16b0*/  UIADD3 UR6, UR8, 0x200, URZ ;  /* 0x0000020008067890 */ /* 0x000fe2000fffe03f */
[----:B------:R-:W-:Y:S01]  /*16c0*/  IMAD.MOV.U32 R32, RZ, RZ, RZ ;  /* 0x000000ffff207224 */ /* 0x000fe200078e00ff */
[----:B------:R-:W-:Y:S01]  /*16d0*/  ULDC UR15, c[0x0][0x50c] ;  /* 0x00014300000f7ab9 */ /* 0x000fe20000000800 */
[----:B------:R-:W-:Y:S01]  /*16e0*/  CS2R R52, SRZ ;  /* 0x0000000000347805 */ /* 0x000fe2000001ff00 */
[----:B------:R-:W-:Y:S01]  /*16f0*/  UISETP.NE.AND UP0, UPT, UR15, 0x2, UPT ;  /* 0x000000020f00788c */ /* 0x000fe2000bf05270 */
[----:B------:R-:W-:Y:S01]  /*1700*/  IMAD.MOV.U32 R54, RZ, RZ, RZ ;  /* 0x000000ffff367224 */ /* 0x000fe200078e00ff */
[----:B------:R-:W-:Y:S01]  /*1710*/  UMOV UR18, UR7 ;  /* 0x0000000700127c82 */ /* 0x000fe20008000000 */
[----:B------:R-:W-:Y:S01]  /*1720*/  CS2R R56, SRZ ;  /* 0x0000000000387805 */ /* 0x000fe2000001ff00 */
[----:B------:R-:W-:Y:S01]  /*1730*/  QGMMA.64x8x32.F32.E4M3.E4M3 R36, gdesc[UR16], RZ, !UPT ;  /* 0x00000000102479f3 */ /* 0x000fe2000c7008ff */
[----:B------:R-:W-:Y:S01]  /*1740*/  UMOV UR16, UR6 ;  /* 0x0000000600107c82 */ /* 0x000fe20008000000 */
[----:B------:R-:W-:Y:S01]  /*1750*/  UIADD3 UR6, UR8, 0x600, URZ ;  /* 0x0000060008067890 */ /* 0x000fe2000fffe03f */
[----:B------:R-:W-:-:S02]  /*1760*/  UMOV UR17, 0x80000020 ;  /* 0x8000002000117882 */ /* 0x000fc40000000000 */
[----:B------:R-:W-:Y:S01]  /*1770*/  QGMMA.64x8x32.F32.E4M3.E4M3 R40, gdesc[UR16], RZ, !UPT ;  /* 0x00000000102879f3 */ /* 0x000fe2000c7008ff */
[----:B------:R-:W-:Y:S01]  /*1780*/  UMOV UR16, UR14 ;  /* 0x0000000e00107c82 */ /* 0x000fe20008000000 */
[----:B------:R-:W-:Y:S01]  /*1790*/  UMOV UR17, 0x80000020 ;  /* 0x8000002000117882 */ /* 0x000fe20000000000 */
[----:B------:R-:W-:Y:S01]  /*17a0*/  UIADD3 UR14, UR8, 0x402, URZ ;  /* 0x00000402080e7890 */ /* 0x000fe2000fffe03f */
[----:B------:R-:W-:Y:S01]  /*17b0*/  QGMMA.64x8x32.F32.E4M3.E4M3 R44, gdesc[UR16], RZ, !UPT ;  /* 0x00000000102c79f3 */ /* 0x000fe2000c7008ff */
[----:B------:R-:W-:Y:S01]  /*17c0*/  UMOV UR16, UR6 ;  /* 0x0000000600107c82 */ /* 0x000fe20008000000 */
[----:B------:R-:W-:Y:S01]  /*17d0*/  UMOV UR17, 0x80000020 ;  /* 0x8000002000117882 */ /* 0x000fe20000000000 */
[----:B------:R-:W-:Y:S01]  /*17e0*/  UMOV UR6, 0x2 ;  /* 0x0000000200067882 */ /* 0x000fe20000000000 */
[----:B------:R-:W-:Y:S01]  /*17f0*/  QGMMA.64x8x32.F32.E4M3.E4M3 R48, gdesc[UR16], RZ, !UPT ;  /* 0x00000000103079f3 */ /* 0x000fe2000c7008ff */
[----:B------:R-:W-:Y:S02]  /*1800*/  UIADD3 UR16, UR8, 0x2, URZ ;  /* 0x0000000208107890 */ /* 0x000fe4000fffe03f */
[----:B------:R-:W-:-:S02]  /*1810*/  UIADD3 UR18, UR7, 0x2, URZ ;  /* 0x0000000207127890 */ /* 0x000fc4000fffe03f */
[----:B------:R-:W-:Y:S01]  /*1820*/  UIADD3 UR7, UR8, 0x202, URZ ;  /* 0x0000020208077890 */ /* 0x000fe2000fffe03f */
[----:B------:R-:W-:Y:S01]  /*1830*/  UMOV UR17, 0x80000020 ;  /* 0x8000002000117882 */ /* 0x000fe20000000000 */
[----:B------:R-:W-:Y:S01]  /*1840*/  UMOV UR19, 0x80000000 ;  /* 0x8000000000137882 */ /* 0x000fe20000000000 */
[----:B------:R-:W-:-:S04]  /*1850*/  UIADD3 UR8, UR8, 0x602, URZ ;  /* 0x0000060208087890 */ /* 0x000fc8000fffe03f */
[----:B------:R-:W-:Y:S01]  /*1860*/  QGMMA.64x8x32.F32.E4M3.E4M3 R36, gdesc[UR16], R36 ;  /* 0x00000000102479f3 */ /* 0x000fe20008700824 */
[----:B------:R-:W-:Y:S01]  /*1870*/  UMOV UR16, UR7 ;  /* 0x0000000700107c82 */ /* 0x000fe20008000000 */
[----:B------:R-:W-:Y:S01]  /*1880*/  USEL UR7, URZ, 0x1, UP0 ;  /* 0x000000013f077887 */ /* 0x000fe20008000000 */
[----:B------:R-:W-:Y:S02]  /*1890*/  UMOV UR17, 0x80000020 ;  /* 0x8000002000117882 */ /* 0x000fe40000000000 */
[----:B------:R-:W-:Y:S01]  /*18a0*/  QGMMA.64x8x32.F32.E4M3.E4M3 R40, gdesc[UR16], R40 ;  /* 0x00000000102879f3 */ /* 0x000fe20008700828 */
[----:B------:R-:W-:Y:S02]  /*18b0*/  UMOV UR16, UR14 ;  /* 0x0000000e00107c82 */ /* 0x000fe40008000000 */
[----:B------:R-:W-:Y:S01]  /*18c0*/  ISETP.NE.AND P0, PT, RZ, UR7, PT ;  /* 0x00000007ff007c0c */ /* 0x000fe2000bf05270 */
[----:B------:R-:W-:Y:S02]  /*18d0*/  UMOV UR17, 0x80000020 ;  /* 0x8000002000117882 */ /* 0x000fe40000000000 */
[----:B------:R-:W-:Y:S01]  /*18e0*/  QGMMA.64x8x32.F32.E4M3.E4M3 R44, gdesc[UR16], R44 ;  /* 0x00000000102c79f3 */ /* 0x000fe2000870082c */
[----:B------:R-:W-:Y:S01]  /*18f0*/  UMOV UR16, UR8 ;  /* 0x0000000800107c82 */ /* 0x000fe20008000000 */
[----:B------:R-:W-:-:S02]  /*1900*/  UMOV UR17, 0x80000020 ;  /* 0x8000002000117882 */ /* 0x000fc40000000000 */
[----:B------:R-:W-:Y:S06]  /*1910*/  QGMMA.64x8x32.F32.E4M3.E4M3 R48, gdesc[UR16], R48, gsb0 ;  /* 0x00000000103079f3 */ /* 0x000fec0008000830 */
[----:B------:R-:W-:Y:S05]  /*1920*/  @!P0 BRA `(.L_x_22) ;  /* 0x0000000000488947 */ /* 0x000fea0003800000 */
[----:B------:R-:W-:Y:S02]  /*1930*/  WARPGROUP.DEPBAR.LE gsb0, 0x0 ;  /* 0x00008000000079c5 */ /* 0x000fe40000010000 */
[----:B------:R-:W-:-:S01]  /*1940*/  FADD R57, RZ, R36 ;  /* 0x00000024ff397221 */ /* 0x000fc20000000000 */
[----:B------:R-:W-:Y:S01]  /*1950*/  FADD R56, RZ, R37 ;  /* 0x00000025ff387221 */ /* 0x000fe20000000000 */
        /* <DEDUP_REMOVED lines=14> */
[----:B------:R-:W-:-:S06]  /*1a40*/  UMOV UR6, URZ ;  /* 0x0000003f00067c82 */ /* 0x000fcc0008000000 */
.L_x_22:
[----:B------:R-:W-:-:S04]  /*1a50*/  UIADD3 UR14, UR5, 0x1, URZ ;  /* 0x00000001050e7890 */ /* 0x000fc8000fffe03f */
[----:B------:R-:W-:-:S04]  /*1a60*/  UISETP.NE.AND UP0, UPT, UR14, 0x6, UPT ;  /* 0x000000060e00788c */ /* 0x000fc8000bf05270 */
[----:B------:R-:W-:Y:S02]  /*1a70*/  USEL UR8, URZ, 0x1, UP0 ;  /* 0x000000013f087887 */ /* 0x000fe40008000000 */
[----:B------:R-:W-:Y:S02]  /*1a80*/  USEL UR14, UR14, URZ, UP0 ;  /* 0x0000003f0e0e7287 */ /* 0x000fe40008000000 */
[----:B------:R-:W-:-:S06]  /*1a90*/  ULOP3.LUT UR8, UR4, UR8, URZ, 0x3c, !UPT ;  /* 0x0000000804087292 */ /* 0x000fcc000f8e3c3f */
[----:B------:R-:W-:Y:S01]  /*1aa0*/  IMAD.U32 R18, RZ, RZ, UR8 ;  /* 0x00000008ff127e24 */ /* 0x000fe2000f8e00ff */
[----:B------:R-:W-:-:S06]  /*1ab0*/  UMOV UR8, 0x1 ;  /* 0x0000000100087882 */ /* 0x000fcc0000000000 */
.L_x_17:
[----:B------:R-:W-:-:S04]  /*1ac0*/  UISETP.LT.AND UP0, UPT, UR11, 0x1, UPT ;  /* 0x000000010b00788c */ /* 0x000fc8000bf01270 */
[----:B------:R-:W-:-:S04]  /*1ad0*/  USEL UR15, UR11, 0x1, UP0 ;  /* 0x000000010b0f7887 */ /* 0x000fc80008000000 */
[----:B------:R-:W-:-:S04]  /*1ae0*/  UIADD3 UR15, UR11, -UR15, URZ ;  /* 0x8000000f0b0f7290 */ /* 0x000fc8000fffe03f */
[----:B------:R-:W-:-:S06]  /*1af0*/  UISETP.GE.AND UP0, UPT, UR15, 0x1, UPT ;  /* 0x000000010f00788c */ /* 0x000fcc000bf06270 */
[----:B------:R-:W-:-:S13]  /*1b00*/  PLOP3.LUT P0, PT, PT, PT, UP0, 0x80, 0x0 ;  /* 0x000000000000781c */ /* 0x000fda0003f0f008 */
[----:B------:R-:W-:Y:S05]  /*1b10*/  @!P0 BRA `(.L_x_23) ;  /* 0x0000000400b08947 */ /* 0x000fea0003800000 */
[----:B------:R-:W-:Y:S01]  /*1b20*/  IMAD.U32 R10, RZ, RZ, UR15 ;  /* 0x0000000fff0a7e24 */ /* 0x000fe2000f8e00ff */
[----:B------:R-:W-:Y:S01]  /*1b30*/  ULDC UR24, c[0x0][0x50c] ;  /* 0x0001430000187ab9 */ /* 0x000fe20000000800 */
[----:B------:R-:W-:-:S07]  /*1b40*/  IMAD.U32 R11, RZ, RZ, UR5 ;  /* 0x00000005ff0b7e24 */ /* 0x000fce000f8e00ff */
.L_x_31:
[----:B------:R-:W-:-:S13]  /*1b50*/  ISETP.NE.AND P1, PT, R55, 0x3, PT ;  /* 0x000000033700780c */ /* 0x000fda0003f25270 */
[----:B------:R-:W-:Y:S05]  /*1b60*/  @!P1 BRA `(.L_x_24) ;  /* 0x0000000000049947 */ /* 0x000fea0003800000 */
[----:B------:R-:W-:Y:S01]  /*1b70*/  BPT.TRAP 0x1 ;  /* 0x000000040000795c */ /* 0x000fe20000300000 */
.L_x_24:
[----:B------:R-:W0:Y:S01]  /*1b80*/  S2UR UR15, SR_CgaCtaId ;  /* 0x00000000000f79c3 */ /* 0x000e220000008800 */
[----:B------:R-:W-:Y:S01]  /*1b90*/  UMOV UR13, 0x400 ;  /* 0x00000400000d7882 */ /* 0x000fe20000000000 */
[----:B------:R-:W-:Y:S01]  /*1ba0*/  SHF.L.U32 R12, R18, 0x1f, RZ ;  /* 0x0000001f120c7819 */ /* 0x000fe200000006ff */
[----:B0-----:R-:W-:-:S04]  /*1bb0*/  ULEA UR13, UR15, UR13, 0x18 ;  /* 0x0000000d0f0d7291 */ /* 0x001fc8000f8ec03f */
[----:B------:R-:W-:-:S09]  /*1bc0*/  ULEA UR15, UR14, UR13, 0x3 ;  /* 0x0000000d0e0f7291 */ /* 0x000fd2000f8e183f */
[----:B------:R0:W1:Y:S01]  /*1bd0*/  SYNCS.PHASECHK.TRANS64.TRYWAIT P0, [UR15], R12 ;  /* 0x0000000cff0075a7 */ /* 0x000062000800014f */
[----:B------:R-:W-:Y:S05]  /*1be0*/  @!P1 BRA `(.L_x_25) ;  /* 0x0000000000049947 */ /* 0x000fea0003800000 */
[----:B------:R-:W-:Y:S01]  /*1bf0*/  BPT.TRAP 0x1 ;  /* 0x000000040000795c */ /* 0x000fe20000300000 */
.L_x_25:
[----:B-1----:R-:W-:Y:S05]  /*1c00*/  @P0 BRA `(.L_x_26) ;  /* 0x0000000000080947 */ /* 0x002fea0003800000 */
[----:B------:R-:W1:Y:S02]  /*1c10*/  SYNCS.PHASECHK.TRANS64.TRYWAIT P0, [UR15], R12 ;  /* 0x0000000cff0075a7 */ /* 0x000e64000800014f */
[----:B-1----:R-:W-:Y:S05]  /*1c20*/  @!P0 BRA `(.L_x_27) ;  /* 0x0000004800548947 */ /* 0x002fea0003800000 */
.L_x_26:
[----:B------:R-:W-:Y:S01]  /*1c30*/  UIADD3 UR15, UR13, 0x30180, URZ ;  /* 0x000301800d0f7890 */ /* 0x000fe2000fffe03f */
[----:B------:R-:W-:Y:S01]  /*1c40*/  WARPGROUP.ARRIVE ;  /* 0x00000000000079c5 */ /* 0x000fe20000000000 */
[----:B------:R-:W-:Y:S02]  /*1c50*/  UISETP.NE.AND UP0, UPT, UR7, URZ, UPT ;  /* 0x0000003f0700728c */ /* 0x000fe4000bf05270 */
[----:B------:R-:W-:Y:S02]  /*1c60*/  USHF.R.U32.HI UR15, URZ, 0x4, UR15 ;  /* 0x000000043f0f7899 */ /* 0x000fe4000801160f */
[----:B------:R-:W-:Y:S02]  /*1c70*/  USEL UR8, UR8, URZ, !UP0 ;  /* 0x0000003f08087287 */ /* 0x000fe4000c000000 */
[----:B------:R-:W-:Y:S02]  /*1c80*/  ULOP3.LUT UR15, UR15, 0x3fff, URZ, 0xc0, !UPT ;  /* 0x00003fff0f0f7892 */ /* 0x000fe4000f8ec03f */
[----:B------:R-:W-:-:S02]  /*1c90*/  ULOP3.LUT UR7, UR12, 0x10000, URZ, 0xfc, !UPT ;  /* 0x000100000c077892 */ /* 0x000fc4000f8efc3f */
[----:B------:R-:W-:Y:S02]  /*1ca0*/  ULOP3.LUT UR15, UR15, 0x10000, URZ, 0xfc, !UPT ;  /* 0x000100000f0f7892 */ /* 0x000fe4000f8efc3f */
[----:B------:R-:W-:Y:S02]  /*1cb0*/  UISETP.NE.U32.AND UP0, UPT, UR8, URZ, UPT ;  /* 0x0000003f0800728c */ /* 0x000fe4000bf05070 */
[----:B------:R-:W-:Y:S02]  /*1cc0*/  ULEA UR8, UR14, UR7, 0xb ;  /* 0x000000070e087291 */ /* 0x000fe4000f8e583f */
[----:B------:R-:W-:Y:S02]  /*1cd0*/  ULEA UR7, UR14, UR15, 0x5 ;  /* 0x0000000f0e077291 */ /* 0x000fe4000f8e283f */
[----:B------:R-:W-:Y:S02]  /*1ce0*/  UIADD3 UR15, UR8, 0x200, URZ ;  /* 0x00000200080f7890 */ /* 0x000fe4000fffe03f */
[----:B------:R-:W-:-:S02]  /*1cf0*/  UIADD3 UR22, UR8, 0x400, URZ ;  /* 0x0000040008167890 */ /* 0x000fc4000fffe03f */
[----:B------:R-:W-:Y:S01]  /*1d00*/  UMOV UR16, UR8 ;  /* 0x0000000800107c82 */ /* 0x000fe20008000000 */
[----:B------:R-:W-:Y:S01]  /*1d10*/  UMOV UR17, 0x80000020 ;  /* 0x8000002000117882 */ /* 0x000fe20000000000 */
[----:B------:R-:W-:Y:S01]  /*1d20*/  UMOV UR18, UR7 ;  /* 0x0000000700127c82 */ /* 0x000fe20008000000 */
[----:B------:R-:W-:Y:S01]  /*1d30*/  UMOV UR19, 0x80000000 ;  /* 0x8000000000137882 */ /* 0x000fe20000000000 */
[----:B------:R-:W-:Y:S01]  /*1d40*/  UIADD3 UR23, UR8, 0x600, URZ ;  /* 0x0000060008177890 */ /* 0x000fe2000fffe03f */
[----:B------:R-:W-:Y:S01]  /*1d50*/  QGMMA.64x8x32.F32.E4M3.E4M3 R36, gdesc[UR16], R36, UP0 ;  /* 0x00000000102479f3 */ /* 0x000fe2000bf00824 */
        /* <DEDUP_REMOVED lines=9> */
[----:B------:R-:W-:-:S02]  /*1df0*/  UMOV UR17, 0x80000020 ;  /* 0x8000002000117882 */ /* 0x000fc40000000000 */
[----:B------:R-:W-:Y:S01]  /*1e00*/  QGMMA.64x8x32.F32.E4M3.E4M3 R48, gdesc[UR16], R48, UP0 ;  /* 0x00000000103079f3 */ /* 0x000fe2000bf00830 */
[----:B------:R-:W-:Y:S02]  /*1e10*/  UIADD3 UR16, UR8, 0x2, URZ ;  /* 0x0000000208107890 */ /* 0x000fe4000fffe03f */
[----:B------:R-:W-:Y:S02]  /*1e20*/  UIADD3 UR18, UR7, 0x2, URZ ;  /* 0x0000000207127890 */ /* 0x000fe4000fffe03f */
[----:B------:R-:W-:Y:S01]  /*1e30*/  UIADD3 UR7, UR8, 0x202, URZ ;  /* 0x0000020208077890 */ /* 0x000fe2000fffe03f */
[----:B------:R-:W-:Y:S01]  /*1e40*/  UMOV UR17, 0x80000020 ;  /* 0x8000002000117882 */ /* 0x000fe20000000000 */
[----:B------:R-:W-:Y:S01]  /*1e50*/  UMOV UR19, 0x80000000 ;  /* 0x8000000000137882 */ /* 0x000fe20000000000 */
[----:B------:R-:W-:Y:S02]  /*1e60*/  UIADD3 UR8, UR8, 0x602, URZ ;  /* 0x0000060208087890 */ /* 0x000fe4000fffe03f */
[----:B------:R-:W-:-:S02]  /*1e70*/  UISETP.NE.AND UP0, UPT, UR6, UR24, UPT ;  /* 0x000000180600728c */ /* 0x000fc4000bf05270 */
[----:B------:R-:W-:Y:S01]  /*1e80*/  QGMMA.64x8x32.F32.E4M3.E4M3 R36, gdesc[UR16], R36 ;  /* 0x00000000102479f3 */ /* 0x000fe20008700824 */
[----:B------:R-:W-:Y:S01]  /*1e90*/  UMOV UR16, UR7 ;  /* 0x0000000700107c82 */ /* 0x000fe20008000000 */
[----:B------:R-:W-:Y:S01]  /*1ea0*/  UMOV UR17, 0x80000020 ;  /* 0x8000002000117882 */ /* 0x000fe20000000000 */
[----:B------:R-:W-:Y:S01]  /*1eb0*/  USEL UR7, URZ, 0x1, UP0 ;  /* 0x000000013f077887 */ /* 0x000fe20008000000 */
[----:B------:R-:W-:Y:S01]  /*1ec0*/  QGMMA.64x8x32.F32.E4M3.E4M3 R40, gdesc[UR16], R40 ;  /* 0x00000000102879f3 */ /* 0x000fe20008700828 */
[----:B------:R-:W-:Y:S01]  /*1ed0*/  UMOV UR16, UR15 ;  /* 0x0000000f00107c82 */ /* 0x000fe20008000000 */
[----:B------:R-:W-:Y:S02]  /*1ee0*/  UMOV UR17, 0x80000020 ;  /* 0x8000002000117882 */ /* 0x000fe40000000000 */
[----:B------:R-:W-:Y:S01]  /*1ef0*/  QGMMA.64x8x32.F32.E4M3.E4M3 R44, gdesc[UR16], R44 ;  /* 0x00000000102c79f3 */ /* 0x000fe2000870082c */
[----:B------:R-:W-:Y:S01]  /*1f00*/  UMOV UR16, UR8 ;  /* 0x0000000800107c82 */ /* 0x000fe20008000000 */
[----:B------:R-:W-:Y:S01]  /*1f10*/  UMOV UR17, 0x80000020 ;  /* 0x8000002000117882 */ /* 0x000fe20000000000 */
[----:B------:R-:W-:Y:S01]  /*1f20*/  ISETP.NE.AND P0, PT, RZ, UR7, PT ;  /* 0x00000007ff007c0c */ /* 0x000fe2000bf05270 */
[----:B------:R-:W-:Y:S03]  /*1f30*/  QGMMA.64x8x32.F32.E4M3.E4M3 R48, gdesc[UR16], R48, gsb0 ;  /* 0x00000000103079f3 */ /* 0x000fe60008000830 */
[----:B------:R-:W-:-:S09]  /*1f40*/  WARPGROUP.DEPBAR.LE gsb0, 0x1 ;  /* 0x00008000000079c5 */ /* 0x000fd20000010100 */
[----:B------:R-:W-:Y:S05]  /*1f50*/  @!P0 BRA `(.L_x_28) ;  /* 0x0000000000488947 */ /* 0x000fea0003800000 */
[----:B------:R-:W-:Y:S02]  /*1f60*/  WARPGROUP.DEPBAR.LE gsb0, 0x0 ;  /* 0x00008000000079c5 */ /* 0x000fe40000010000 */
[----:B------:R-:W-:-:S01]  /*1f70*/  FADD R57, R36, R57 ;  /* 0x0000003924397221 */ /* 0x000fc20000000000 */
[----:B------:R-:W-:Y:S01]  /*1f80*/  FADD R56, R37, R56 ;  /* 0x0000003825387221 */ /* 0x000fe20000000000 */
        /* <DEDUP_REMOVED lines=14> */
[----:B------:R-:W-:-:S06]  /*2070*/  UMOV UR6, URZ ;  /* 0x0000003f00067c82 */ /* 0x000fcc0008000000 */
.L_x_28:
[----:B------:R-:W-:Y:S05]  /*2080*/  @!P1 BRA `(.L_x_29) ;  /* 0x0000000000049947 */ /* 0x000fea0003800000 */
[----:B------:R-:W-:Y:S01]  /*2090*/  BPT.TRAP 0x1 ;  /* 0x000000040000795c */ /* 0x000fe20000300000 */
.L_x_29:
[----:B------:R-:W-:-:S13]  /*20a0*/  ISETP.NE.AND P0, PT, R0, RZ, PT ;  /* 0x000000ff0000720c */ /* 0x000fda0003f05270 */
[----:B01----:R-:W-:-:S05]  /*20b0*/  @P0 LEA R12, R11, UR13, 0x3 ;  /* 0x0000000d0b0c0c11 */ /* 0x003fca000f8e18ff */
[----:B------:R-:W-:-:S05]  /*20c0*/  @P0 VIADD R19, R12, 0x30 ;  /* 0x000000300c130836 */ /* 0x000fca0000000000 */
[----:B------:R-:W-:-:S04]  /*20d0*/  @P0 PRMT R19, R2, 0x654, R19 ;  /* 0x0000065402130816 */ /* 0x000fc80000000013 */
[----:B------:R0:W-:Y:S01]  /*20e0*/  @P0 SYNCS.ARRIVE.TRANS64.RED.A1T0 RZ, [R19+URZ], RZ ;  /* 0x000000ff13ff09a7 */ /* 0x0001e2000810043f */
[----:B------:R-:W-:-:S13]  /*20f0*/  ISETP.GT.U32.AND P0, PT, R8, 0x1, PT ;  /* 0x000000010800780c */ /* 0x000fda0003f04070 */
[----:B0-----:R-:W-:Y:S05]  /*2100*/  @P0 BRA `(.L_x_30) ;  /* 0x0000000000040947 */ /* 0x001fea0003800000 */
[----:B------:R-:W-:Y:S01]  /*2110*/  BPT.TRAP 0x1 ;  /* 0x000000040000795c */ /* 0x000fe20000300000 */
.L_x_30:
[----:B------:R-:W-:Y:S01]  /*2120*/  UIADD3 UR14, UR14, 0x1, URZ ;  /* 0x000000010e0e7890 */ /* 0x000fe2000fffe03f */
[C---:B------:R-:W-:Y:S01]  /*2130*/  ISETP.GT.AND P1, PT, R10.reuse, 0x1, PT ;  /* 0x000000010a00780c */ /* 0x040fe20003f24270 */
[----:B------:R-:W-:Y:S02]  /*2140*/  VIADD R11, R11, 0x1 ;  /* 0x000000010b0b7836 */ /* 0x000fe40000000000 */
[----:B------:R-:W-:Y:S01]  /*2150*/  UISETP.NE.AND UP0, UPT, UR14, 0x6, UPT ;  /* 0x000000060e00788c */ /* 0x000fe2000bf05270 */
[----:B------:R-:W-:Y:S02]  /*2160*/  VIADD R10, R10, 0xffffffff ;  /* 0xffffffff0a0a7836 */ /* 0x000fe40000000000 */
[C---:B------:R-:W-:Y:S01]  /*2170*/  ISETP.NE.AND P0, PT, R11.reuse, 0x6, PT ;  /* 0x000000060b00780c */ /* 0x040fe20003f05270 */
[----:B------:R-:W-:Y:S02]  /*2180*/  USEL UR8, URZ, 0x1, UP0 ;  /* 0x000000013f087887 */ /* 0x000fe40008000000 */
[----:B------:R-:W-:Y:S01]  /*2190*/  USEL UR14, UR14, URZ, UP0 ;  /* 0x0000003f0e0e7287 */ /* 0x000fe20008000000 */
[----:B------:R-:W-:-:S03]  /*21a0*/  SEL R11, R11, RZ, P0 ;  /* 0x000000ff0b0b7207 */ /* 0x000fc60000000000 */
[----:B------:R-:W-:Y:S01]  /*21b0*/  LOP3.LUT R18, R18, UR8, RZ, 0x3c, !PT ;  /* 0x0000000812127c12 */ /* 0x000fe2000f8e3cff */
[----:B------:R-:W-:Y:S01]  /*21c0*/  UMOV UR8, 0x1 ;  /* 0x0000000100087882 */ /* 0x000fe20000000000 */
[----:B------:R-:W-:Y:S06]  /*21d0*/  @P1 BRA `(.L_x_31) ;  /* 0xfffffff8005c1947 */ /* 0x000fec000383ffff */
.L_x_23:
[----:B------:R-:W-:Y:S01]  /*21e0*/  UISETP.NE.AND UP0, UPT, UR6, URZ, UPT ;  /* 0x0000003f0600728c */ /* 0x000fe2000bf05270 */
[----:B------:R-:W0:Y:S03]  /*21f0*/  LDC R10, c[0x0][0x28c] ;  /* 0x0000a300ff0a7b82 */ /* 0x000e260000000800 */
[----:B------:R-:W-:-:S06]  /*2200*/  USEL UR6, URZ, 0x1, !UP0 ;  /* 0x000000013f067887 */ /* 0x000fcc000c000000 */
[----:B------:R-:W-:Y:S02]  /*2210*/  ISETP.NE.AND P0, PT, RZ, UR6, PT ;  /* 0x00000006ff007c0c */ /* 0x000fe4000bf05270 */
[----:B0-----:R-:W-:-:S11]  /*2220*/  ISETP.GE.AND P1, PT, R10, 0x1, PT ;  /* 0x000000010a00780c */ /* 0x001fd60003f26270 */
[----:B------:R-:W-:Y:S05]  /*2230*/  @!P0 BRA `(.L_x_32) ;  /* 0x0000000000448947 */ /* 0x000fea0003800000 */
[----:B------:R-:W-:Y:S02]  /*2240*/  WARPGROUP.DEPBAR.LE gsb0, 0x0 ;  /* 0x00008000000079c5 */ /* 0x000fe40000010000 */
[----:B------:R-:W-:Y:S01]  /*2250*/  FADD R57, R36, R57 ;  /* 0x0000003924397221 */ /* 0x000fe20000000000 */
        /* <DEDUP_REMOVED lines=14> */
[----:B------:R-:W-:-:S07]  /*2340*/  FADD R14, R14, R51 ;  /* 0x000000330e0e7221 */ /* 0x000fce0000000000 */
.L_x_32:
[----:B------:R-:W-:Y:S02]  /*2350*/  WARPGROUP.DEPBAR.LE gsb0, 0x0 ;  /* 0x00008000000079c5 */ /* 0x000fe40000010000 */
[----:B------:R-:W-:Y:S05]  /*2360*/  @!P1 BRA `(.L_x_33) ;  /* 0x0000000000549947 */ /* 0x000fea0003800000 */
[----:B------:R-:W-:-:S13]  /*2370*/  ISETP.NE.AND P0, PT, R55, 0x3, PT ;  /* 0x000000033700780c */ /* 0x000fda0003f05270 */
[----:B------:R-:W-:Y:S05]  /*2380*/  @!P0 BRA `(.L_x_34) ;  /* 0x0000000000048947 */ /* 0x000fea0003800000 */
[----:B------:R-:W-:Y:S01]  /*2390*/  BPT.TRAP 0x1 ;  /* 0x000000040000795c */ /* 0x000fe20000300000 */
.L_x_34:
[----:B------:R-:W-:Y:S01]  /*23a0*/  ISETP.NE.AND P0, PT, R0, RZ, PT ;  /* 0x000000ff0000720c */ /* 0x000fe20003f05270 */
[----:B------:R-:W-:Y:S01]  /*23b0*/  BSSY B0, `(.L_x_35) ;  /* 0x000000e000007945 */ /* 0x000fe20003800000 */
[----:B------:R-:W-:-:S11]  /*23c0*/  ISETP.GT.U32.AND P1, PT, R8, 0x1, PT ;  /* 0x000000010800780c */ /* 0x000fd60003f24070 */
[----:B------:R-:W-:Y:S05]  /*23d0*/  @!P0 BRA `(.L_x_36) ;  /* 0x00000000002c8947 */ /* 0x000fea0003800000 */
[----:B------:R-:W-:-:S04]  /*23e0*/  UISETP.LT.AND UP0, UPT, UR11, 0x1, UPT ;  /* 0x000000010b00788c */ /* 0x000fc8000bf01270 */
[----:B------:R-:W-:-:S04]  /*23f0*/  USEL UR8, UR11, 0x1, UP0 ;  /* 0x000000010b087887 */ /* 0x000fc80008000000 */
[----:B------:R-:W-:-:S04]  /*2400*/  UIADD3 UR8, UR5, UR11, -UR8 ;  /* 0x0000000b05087290 */ /* 0x000fc8000fffe808 */
[----:B------:R-:W-:-:S04]  /*2410*/  UIMAD.WIDE.U32 UR6, UR8, -0x55555555, URZ ;  /* 0xaaaaaaab080678a5 */ /* 0x000fc8000f8e003f */
[----:B------:R-:W-:-:S04]  /*2420*/  USHF.R.U32.HI UR6, URZ, 0x2, UR7 ;  /* 0x000000023f067899 */ /* 0x000fc80008011607 */
[----:B------:R-:W-:-:S04]  /*2430*/  UIMAD UR8, UR6, -0x6, UR8 ;  /* 0xfffffffa060878a4 */ /* 0x000fc8000f8e0208 */
[----:B------:R-:W-:-:S04]  /*2440*/  ULEA UR8, UR8, UR13, 0x3 ;  /* 0x0000000d08087291 */ /* 0x000fc8000f8e183f */
[----:B------:R-:W-:-:S06]  /*2450*/  UIADD3 UR8, UR8, 0x30, URZ ;  /* 0x0000003008087890 */ /* 0x000fcc000fffe03f */
[----:B------:R-:W-:-:S05]  /*2460*/  IMAD.U32 R11, RZ, RZ, UR8 ;  /* 0x00000008ff0b7e24 */ /* 0x000fca000f8e00ff */
[----:B------:R-:W-:-:S04]  /*2470*/  PRMT R10, R2, 0x654, R11 ;  /* 0x00000654020a7816 */ /* 0x000fc8000000000b */
[----:B------:R0:W-:Y:S03]  /*2480*/  SYNCS.ARRIVE.TRANS64.RED.A1T0 RZ, [R10+URZ], RZ ;  /* 0x000000ff0aff79a7 */ /* 0x0001e6000810043f */
.L_x_36:
[----:B------:R-:W-:Y:S05]  /*2490*/  BSYNC B0 ;  /* 0x0000000000007941 */ /* 0x000fea0003800000 */
.L_x_35:
[----:B------:R-:W-:Y:S05]  /*24a0*/  @P1 BRA `(.L_x_33) ;  /* 0x0000000000041947 */ /* 0x000fea0003800000 */
[----:B------:R-:W-:Y:S01]  /*24b0*/  BPT.TRAP 0x1 ;  /* 0x000000040000795c */ /* 0x000fe20000300000 */
.L_x_33:
[----:B------:R-:W1:Y:S01]  /*24c0*/  LDC R20, c[0x0][0x288] ;  /* 0x0000a200ff147b82 */ /* 0x000e620000000800 */
[----:B------:R-:W-:Y:S01]  /*24d0*/  IMAD.SHL.U32 R21, R13, 0x8, RZ ;  /* 0x000000080d157824 */ /* 0x000fe200078e00ff */
[--C-:B0-----:R-:W-:Y:S01]  /*24e0*/  SHF.R.U32.HI R10, RZ, 0x2, R9.reuse ;  /* 0x00000002ff0a7819 */ /* 0x101fe20000011609 */
[C---:B------:R-:W-:Y:S01]  /*24f0*/  IMAD.SHL.U32 R24, R9.reuse, 0x2, RZ ;  /* 0x0000000209187824 */ /* 0x040fe200078e00ff */
[----:B------:R-:W-:Y:S01]  /*2500*/  SHF.R.U32.HI R13, RZ, 0x7, R9 ;  /* 0x00000007ff0d7819 */ /* 0x000fe20000011609 */
[----:B------:R-:W-:Y:S01]  /*2510*/  UISETP.GE.U32.AND UP1, UPT, UR11, 0x6, UPT ;  /* 0x000000060b00788c */ /* 0x000fe2000bf26070 */
[----:B------:R-:W-:Y:S01]  /*2520*/  LOP3.LUT R12, R9, 0x60, RZ, 0xc0, !PT ;  /* 0x00000060090c7812 */ /* 0x000fe200078ec0ff */
[----:B------:R-:W-:Y:S01]  /*2530*/  ULDC.64 UR6, c[0x0][0x5d0] ;  /* 0x0001740000067ab9 */ /* 0x000fe20000000a00 */
[----:B------:R-:W-:Y:S01]  /*2540*/  LOP3.LUT R11, R10, 0x7, RZ, 0xc0, !PT ;  /* 0x000000070a0b7812 */ /* 0x000fe200078ec0ff */
[----:B------:R-:W-:Y:S01]  /*2550*/  UIADD3 UR5, UR11, UR5, URZ ;  /* 0x000000050b057290 */ /* 0x000fe2000fffe03f */
[----:B------:R-:W-:Y:S01]  /*2560*/  LOP3.LUT R10, R13, 0x1, RZ, 0xc0, !PT ;  /* 0x000000010d0a7812 */ /* 0x000fe200078ec0ff */
[----:B------:R-:W-:Y:S01]  /*2570*/  IMAD.SHL.U32 R35, R15, 0x200, RZ ;  /* 0x000002000f237824 */ /* 0x000fe200078e00ff */
[----:B------:R-:W-:Y:S01]  /*2580*/  SHF.R.U32.HI R12, RZ, 0x1, R12 ;  /* 0x00000001ff0c7819 */ /* 0x000fe2000001160c */
[----:B------:R-:W-:Y:S01]  /*2590*/  UISETP.GT.U32.AND UP0, UPT, UR5, 0x5, UPT ;  /* 0x000000050500788c */ /* 0x000fe2000bf04070 */
[----:B------:R-:W-:Y:S01]  /*25a0*/  SHF.R.S32.HI R34, RZ, 0x1f, R33 ;  /* 0x0000001fff227819 */ /* 0x000fe20000011421 */
[----:B------:R-:W-:Y:S01]  /*25b0*/  IMAD.SHL.U32 R26, R10, 0x40, RZ ;  /* 0x000000400a1a7824 */ /* 0x000fe200078e00ff */
[C---:B------:R-:W-:Y:S01]  /*25c0*/  LOP3.LUT R24, R21.reuse, 0x6, R24, 0xf8, !PT ;  /* 0x0000000615187812 */ /* 0x040fe200078ef818 */
[----:B------:R-:W-:Y:S01]  /*25d0*/  UISETP.LT.U32.AND UP0, UPT, UR11, 0x6, UP0 ;  /* 0x000000060b00788c */ /* 0x000fe20008701070 */
[--C-:B------:R-:W-:Y:S01]  /*25e0*/  IADD3 R13, RZ, -R12, -R11.reuse ;  /* 0x8000000cff0d7210 */ /* 0x100fe20007ffe80b */
[----:B------:R-:W-:Y:S01]  /*25f0*/  IMAD R18, R34, UR6, RZ ;  /* 0x0000000622127c24 */ /* 0x000fe2000f8e02ff */
[----:B------:R-:W-:Y:S01]  /*2600*/  SHF.R.S32.HI R25, RZ, 0x1f, R24 ;  /* 0x0000001fff197819 */ /* 0x000fe20000011418 */
[----:B------:R-:W-:Y:S01]  /*2610*/  USEL UR8, URZ, 0x1, !UP0 ;  /* 0x000000013f087887 */ /* 0x000fe2000c000000 */
[----:B------:R-:W-:Y:S01]  /*2620*/  LOP3.LUT R29, R26, 0x40, R11, 0xe2, !PT ;  /* 0x000000401a1d7812 */ /* 0x000fe200078ee20b */
[----:B------:R-:W-:Y:S01]  /*2630*/  IMAD R26, R10, -0x40, R13 ;  /* 0xffffffc00a1a7824 */ /* 0x000fe200078e020d */
[----:B-1----:R-:W-:Y:S01]  /*2640*/  ISETP.GE.AND P0, PT, R21, R20, PT ;  /* 0x000000141500720c */ /* 0x002fe20003f06270 */
[----:B------:R-:W-:Y:S01]  /*2650*/  IMAD R37, R33, UR7, R18 ;  /* 0x0000000721257c24 */ /* 0x000fe2000f8e0212 */
[----:B------:R-:W-:Y:S01]  /*2660*/  LOP3.LUT R13, R9, 0x3, RZ, 0xc0, !PT ;  /* 0x00000003090d7812 */ /* 0x000fe200078ec0ff */
[----:B------:R-:W-:Y:S01]  /*2670*/  IMAD.WIDE.U32 R10, R33, UR6, R24 ;  /* 0x00000006210a7c25 */ /* 0x000fe2000f8e0018 */
[----:B------:R-:W-:-:S02]  /*2680*/  @UP1 UIMAD.WIDE.U32 UR6, UR5, -0x55555555, URZ ;  /* 0xaaaaaaab050618a5 */ /* 0x000fc4000f8e003f */
[----:B------:R-:W-:Y:S01]  /*2690*/  ULOP3.LUT UR4, UR4, UR8, URZ, 0x3c, !UPT ;  /* 0x0000000804047292 */ /* 0x000fe2000f8e3c3f */
[----:B------:R-:W-:Y:S01]  /*26a0*/  IMAD.WIDE R18, R15, 0x200, RZ ;  /* 0x000002000f127825 */ /* 0x000fe200078e02ff */
[----:B------:R-:W-:-:S03]  /*26b0*/  @UP1 USHF.R.U32.HI UR6, URZ, 0x2, UR7 ;  /* 0x000000023f061899 */ /* 0x000fc60008011607 */
[----:B------:R-:W-:Y:S01]  /*26c0*/  ULDC UR7, c[0x0][0x284] ;  /* 0x0000a10000077ab9 */ /* 0x000fe20000000800 */
[----:B------:R-:W-:Y:S01]  /*26d0*/  IMAD R20, R13, -0x2, R20 ;  /* 0xfffffffe0d147824 */ /* 0x000fe200078e0214 */
[C---:B------:R-:W-:Y:S01]  /*26e0*/  ISETP.GE.OR P0, PT, R35.reuse, UR7, P0 ;  /* 0x0000000723007c0c */ /* 0x040fe20008706670 */
[----:B------:R-:W-:Y:S01]  /*26f0*/  @UP1 ULOP3.LUT UR4, UR4, 0x1, UR6, 0x78, !UPT ;  /* 0x0000000104041892 */ /* 0x000fe2000f8e7806 */
[----:B------:R-:W-:Y:S01]  /*2700*/  IADD3 R26, -R35, UR7, R26 ;  /* 0x00000007231a7c10 */ /* 0x000fe2000fffe11a */
[----:B------:R-:W-:Y:S01]  /*2710*/  IMAD.IADD R13, R11, 0x1, R37 ;  /* 0x000000010b0d7824 */ /* 0x000fe200078e0225 */
[----:B------:R-:W-:Y:S01]  /*2720*/  LOP3.LUT R29, R18, R29, R12, 0xfe, !PT ;  /* 0x0000001d121d7212 */ /* 0x000fe200078efe0c */
[----:B------:R-:W-:Y:S02]  /*2730*/  IMAD.IADD R21, R20, 0x1, -R21 ;  /* 0x0000000114157824 */ /* 0x000fe400078e0a15 */
[----:B------:R-:W-:Y:S02]  /*2740*/  IMAD.MOV.U32 R15, RZ, RZ, -0x1 ;  /* 0xffffffffff0f7424 */ /* 0x000fe400078e00ff */
[----:B------:R-:W-:-:S04]  /*2750*/  IMAD.MOV.U32 R12, RZ, RZ, R10 ;  /* 0x000000ffff0c7224 */ /* 0x000fc800078e000a */
[----:B------:R-:W-:Y:S05]  /*2760*/  @P0 BRA `(.L_x_37) ;  /* 0x0000002000080947 */ /* 0x000fea0003800000 */
[----:B------:R-:W0:Y:S01]  /*2770*/  LDC.64 R10, c[0x0][0x5c8] ;  /* 0x00017200ff0a7b82 */ /* 0x000e220000000a00 */
[----:B---3-5:R-:W-:Y:S01]  /*2780*/  FSETP.NEU.AND P0, PT, R4, RZ, PT ;  /* 0x000000ff0400720b */ /* 0x028fe20003f0d000 */
[----:B------:R-:W-:Y:S01]  /*2790*/  BSSY B0, `(.L_x_37) ;  /* 0x00001ff000007945 */ /* 0x000fe20003800000 */
[-C--:B0-----:R-:W-:Y:S02]  /*27a0*/  IMAD R20, R19, R10.reuse, RZ ;  /* 0x0000000a13147224 */ /* 0x081fe400078e02ff */
[----:B------:R-:W-:-:S04]  /*27b0*/  IMAD.WIDE.U32 R12, R29, R10, R12 ;  /* 0x0000000a1d0c7225 */ /* 0x000fc800078e000c */
[----:B------:R-:W-:-:S04]  /*27c0*/  IMAD R35, R29, R11, R20 ;  /* 0x0000000b1d237224 */ /* 0x000fc800078e0214 */
[----:B------:R-:W-:Y:S01]  /*27d0*/  IMAD.IADD R20, R13, 0x1, R35 ;  /* 0x000000010d147824 */ /* 0x000fe200078e0223 */
[----:B------:R-:W-:Y:S06]  /*27e0*/  @!P0 BRA `(.L_x_38) ;  /* 0x0000001400148947 */ /* 0x000fec0003800000 */
[----:B------:R-:W-:Y:S01]  /*27f0*/  ULDC.64 UR6, c[0x0][0x5b8] ;  /* 0x00016e0000067ab9 */ /* 0x000fe20000000a00 */
[----:B------:R-:W-:Y:S01]  /*2800*/  ISETP.GE.AND P0, PT, R21, 0x1, PT ;  /* 0x000000011500780c */ /* 0x000fe20003f06270 */
[----:B------:R-:W-:Y:S01]  /*2810*/  IMAD R18, R34, UR6, RZ ;  /* 0x0000000622127c24 */ /* 0x000fe2000f8e02ff */
[----:B------:R-:W-:Y:S01]  /*2820*/  ULDC.64 UR12, c[0x0][0x5a8] ;  /* 0x00016a00000c7ab9 */ /* 0x000fe20000000a00 */
[----:B------:R-:W-:Y:S01]  /*2830*/  IMAD.WIDE.U32 R24, R33, UR6, R24 ;  /* 0x0000000621187c25 */ /* 0x000fe2000f8e0018 */
[----:B------:R-:W-:-:S03]  /*2840*/  ISETP.LT.OR P1, PT, R26, 0x1, !P0 ;  /* 0x000000011a00780c */ /* 0x000fc60004721670 */
[----:B------:R-:W-:Y:S01]  /*2850*/  IMAD R33, R33, UR7, R18 ;  /* 0x0000000721217c24 */ /* 0x000fe2000f8e0212 */
[----:B------:R-:W-:Y:S02]  /*2860*/  ULDC.64 UR6, c[0x0][0x5b0] ;  /* 0x00016c0000067ab9 */ /* 0x000fe40000000a00 */
[----:B------:R-:W-:Y:S02]  /*2870*/  IMAD R18, R19, UR6, RZ ;  /* 0x0000000613127c24 */ /* 0x000fe4000f8e02ff */
[----:B------:R-:W-:Y:S02]  /*2880*/  IMAD.IADD R25, R25, 0x1, R33 ;  /* 0x0000000119197824 */ /* 0x000fe400078e0221 */
[C-C-:B------:R-:W-:Y:S01]  /*2890*/  IMAD R33, R29.reuse, UR7, R18.reuse ;  /* 0x000000071d217c24 */ /* 0x140fe2000f8e0212 */
[----:B------:R-:W-:Y:S01]  /*28a0*/  PRMT R18, RZ, 0x7610, R18 ;  /* 0x00007610ff127816 */ /* 0x000fe20000000012 */
[----:B------:R-:W-:-:S03]  /*28b0*/  IMAD.WIDE.U32 R34, R29, UR6, R24 ;  /* 0x000000061d227c25 */ /* 0x000fc6000f8e0018 */
[----:B------:R-:W-:-:S04]  /*28c0*/  IADD3 R36, P0, R34, UR12, RZ ;  /* 0x0000000c22247c10 */ /* 0x000fc8000ff1e0ff */
[----:B------:R-:W-:Y:S02]  /*28d0*/  IADD3.X R37, R35, UR13, R33, P0, !PT ;  /* 0x0000000d23257c10 */ /* 0x000fe400087fe421 */
[----:B------:R-:W0:Y:S03]  /*28e0*/  @!P1 LDC.64 R34, c[0x0][0x5c0] ;  /* 0x00017000ff229b82 */ /* 0x000e260000000a00 */
[----:B------:R-:W3:Y:S01]  /*28f0*/  @!P1 LDG.E.U8 R18, desc[UR20][R36.64] ;  /* 0x0000001424129981 */ /* 0x000ee2000c1e1100 */
[----:B------:R-:W-:-:S04]  /*2900*/  ISETP.GE.AND P0, PT, R21, 0x2, PT ;  /* 0x000000021500780c */ /* 0x000fc80003f06270 */
[----:B------:R-:W-:-:S13]  /*2910*/  ISETP.LT.OR P0, PT, R26, 0x1, !P0 ;  /* 0x000000011a00780c */ /* 0x000fda0004701670 */
[----:B------:R-:W1:Y:S01]  /*2920*/  @!P0 LDC.64 R42, c[0x0][0x5c0] ;  /* 0x00017000ff2a8b82 */ /* 0x000e620000000a00 */
[----:B0-----:R-:W-:-:S05]  /*2930*/  @!P1 IADD3 R34, P2, R12, R34, RZ ;  /* 0x000000220c229210 */ /* 0x001fca0007f5e0ff */
[----:B------:R-:W-:Y:S01]  /*2940*/  @!P1 IMAD.X R35, R20, 0x1, R35, P2 ;  /* 0x0000000114239824 */ /* 0x000fe200010e0623 */
[----:B---3--:R-:W-:-:S04]  /*2950*/  LOP3.LUT R18, R18, 0xff, RZ, 0xc0, !PT ;  /* 0x000000ff12127812 */ /* 0x008fc800078ec0ff */
[----:B------:R-:W-:-:S05]  /*2960*/  F2FP.F16.E4M3.UNPACK_B R18, R18 ;  /* 0x00000012ff12723e */ /* 0x000fca00020006ff */
[----:B------:R-:W-:-:S05]  /*2970*/  HADD2.F32 R33, -RZ, R18.H0_H0 ;  /* 0x20000012ff217230 */ /* 0x000fca0000004100 */
[----:B------:R-:W-:-:S04]  /*2980*/  FMUL R18, R33, R4 ;  /* 0x0000000421127220 */ /* 0x000fc80000400000 */
[----:B--2---:R-:W-:-:S05]  /*2990*/  FFMA R18, R57, R3, R18 ;  /* 0x0000000339127223 */ /* 0x004fca0000000012 */
[----:B------:R-:W-:Y:S02]  /*29a0*/  F2FP.SATFINITE.E4M3.F32.PACK_AB_MERGE_C R41, RZ, R18, RZ ;  /* 0x00000012ff29723e */ /* 0x000fe400048070ff */
[----:B------:R-:W-:-:S03]  /*29b0*/  PRMT R18, RZ, 0x7610, R18 ;  /* 0x00007610ff127816 */ /* 0x000fc60000000012 */
[----:B------:R0:W-:Y:S04]  /*29c0*/  @!P1 STG.E.U8 desc[UR20][R34.64], R41 ;  /* 0x0000002922009986 */ /* 0x0001e8000c101114 */
[----:B------:R2:W3:Y:S01]  /*29d0*/  @!P0 LDG.E.U8 R18, desc[UR20][R36.64+0x1] ;  /* 0x0000011424128981 */ /* 0x0004e2000c1e1100 */
[----:B------:R-:W-:Y:S02]  /*29e0*/  IADD3 R39, P1, R29, 0x8, RZ ;  /* 0x000000081d277810 */ /* 0x000fe40007f3e0ff */
[----:B-1----:R-:W-:-:S03]  /*29f0*/  @!P0 IADD3 R38, P5, R12, R42, RZ ;  /* 0x0000002a0c268210 */ /* 0x002fc60007fbe0ff */
[----:B0-----:R-:W-:-:S03]  /*2a00*/  IMAD.WIDE.U32 R34, R39, UR6, R24 ;  /* 0x0000000627227c25 */ /* 0x001fc6000f8e0018 */
[----:B--2---:R-:W-:Y:S02]  /*2a10*/  IADD3 R36, P4, R34, UR12, RZ ;  /* 0x0000000c22247c10 */ /* 0x004fe4000ff9e0ff */
[----:B---3--:R-:W-:-:S04]  /*2a20*/  LOP3.LUT R18, R18, 0xff, RZ, 0xc0, !PT ;  /* 0x000000ff12127812 */ /* 0x008fc800078ec0ff */
[----:B------:R-:W-:-:S05]  /*2a30*/  F2FP.F16.E4M3.UNPACK_B R18, R18 ;  /* 0x00000012ff12723e */ /* 0x000fca00020006ff */
[----:B------:R-:W-:Y:S02]  /*2a40*/  HADD2.F32 R33, -RZ, R18.H0_H0 ;  /* 0x20000012ff217230 */ /* 0x000fe40000004100 */
[----:B------:R-:W-:Y:S01]  /*2a50*/  IMAD.X R18, RZ, RZ, R19, P1 ;  /* 0x000000ffff127224 */ /* 0x000fe200008e0613 */
[----:B------:R-:W-:Y:S02]  /*2a60*/  ISETP.GE.AND P1, PT, R26, 0x9, PT ;  /* 0x000000091a00780c */ /* 0x000fe40003f26270 */
[----:B------:R-:W-:Y:S01]  /*2a70*/  FMUL R33, R33, R4 ;  /* 0x0000000421217220 */ /* 0x000fe20000400000 */
[----:B------:R-:W-:Y:S01]  /*2a80*/  IMAD R18, R18, UR6, RZ ;  /* 0x0000000612127c24 */ /* 0x000fe2000f8e02ff */
[----:B------:R-:W-:Y:S02]  /*2a90*/  ISETP.LT.OR P2, PT, R21, 0x1, !P1 ;  /* 0x000000011500780c */ /* 0x000fe40004f41670 */
[----:B------:R-:W-:Y:S01]  /*2aa0*/  FFMA R33, R56, R3, R33 ;  /* 0x0000000338217223 */ /* 0x000fe20000000021 */
[--C-:B------:R-:W-:Y:S01]  /*2ab0*/  IMAD R37, R39, UR7, R18.reuse ;  /* 0x0000000727257c24 */ /* 0x100fe2000f8e0212 */
[----:B------:R-:W-:Y:S01]  /*2ac0*/  PRMT R18, RZ, 0x7610, R18 ;  /* 0x00007610ff127816 */ /* 0x000fe20000000012 */
[----:B------:R-:W-:-:S02]  /*2ad0*/  @!P0 IMAD.X R39, R20, 0x1, R43, P5 ;  /* 0x0000000114278824 */ /* 0x000fc400028e062b */
[----:B------:R-:W-:Y:S02]  /*2ae0*/  F2FP.SATFINITE.E4M3.F32.PACK_AB_MERGE_C R41, RZ, R33, RZ ;  /* 0x00000021ff29723e */ /* 0x000fe400048070ff */
[----:B------:R-:W-:-:S03]  /*2af0*/  IADD3.X R37, R35, UR13, R37, P4, !PT ;  /* 0x0000000d23257c10 */ /* 0x000fc6000a7fe425 */
[----:B------:R0:W-:Y:S01]  /*2b00*/  @!P0 STG.E.U8 desc[UR20][R38.64+0x1], R41 ;  /* 0x0000012926008986 */ /* 0x0001e2000c101114 */
[----:B------:R-:W1:Y:S03]  /*2b10*/  @!P2 LDC.64 R34, c[0x0][0x5c0] ;  /* 0x00017000ff22ab82 */ /* 0x000e660000000a00 */
[----:B------:R-:W2:Y:S01]  /*2b20*/  @!P2 LDG.E.U8 R18, desc[UR20][R36.64] ;  /* 0x000000142412a981 */ /* 0x000ea2000c1e1100 */
[----:B------:R-:W-:-:S13]  /*2b30*/  ISETP.LT.OR P0, PT, R21, 0x2, !P1 ;  /* 0x000000021500780c */ /* 0x000fda0004f01670 */
[----:B------:R-:W3:Y:S01]  /*2b40*/  @!P0 LDC.64 R42, c[0x0][0x5c0] ;  /* 0x00017000ff2a8b82 */ /* 0x000ee20000000a00 */
[----:B-1----:R-:W-:-:S04]  /*2b50*/  @!P2 IADD3 R34, P1, P4, R12, UR10, R34 ;  /* 0x0000000a0c22ac10 */ /* 0x002fc8000fc3e022 */
[----:B------:R-:W-:Y:S02]  /*2b60*/  @!P2 IADD3.X R35, R20, UR9, R35, P1, P4 ;  /* 0x000000091423ac10 */ /* 0x000fe40008fe8423 */
[----:B--2---:R-:W-:-:S04]  /*2b70*/  LOP3.LUT R18, R18, 0xff, RZ, 0xc0, !PT ;  /* 0x000000ff12127812 */ /* 0x004fc800078ec0ff */
[----:B------:R-:W-:-:S05]  /*2b80*/  F2FP.F16.E4M3.UNPACK_B R18, R18 ;  /* 0x00000012ff12723e */ /* 0x000fca00020006ff */
[----:B------:R-:W-:-:S05]  /*2b90*/  HADD2.F32 R33, -RZ, R18.H0_H0 ;  /* 0x20000012ff217230 */ /* 0x000fca0000004100 */
[----:B------:R-:W-:-:S04]  /*2ba0*/  FMUL R18, R33, R4 ;  /* 0x0000000421127220 */ /* 0x000fc80000400000 */
[----:B------:R-:W-:-:S05]  /*2bb0*/  FFMA R18, R53, R3, R18 ;  /* 0x0000000335127223 */ /* 0x000fca0000000012 */
[----:B0-----:R-:W-:Y:S02]  /*2bc0*/  F2FP.SATFINITE.E4M3.F32.PACK_AB_MERGE_C R41, RZ, R18, RZ ;  /* 0x00000012ff29723e */ /* 0x001fe400048070ff */
[----:B------:R-:W-:-:S03]  /*2bd0*/  PRMT R18, RZ, 0x7610, R18 ;  /* 0x00007610ff127816 */ /* 0x000fc60000000012 */
[----:B------:R0:W-:Y:S04]  /*2be0*/  @!P2 STG.E.U8 desc[UR20][R34.64], R41 ;  /* 0x000000292200a986 */ /* 0x0001e8000c101114 */
[----:B------:R1:W2:Y:S01]  /*2bf0*/  @!P0 LDG.E.U8 R18, desc[UR20][R36.64+0x1] ;  /* 0x0000011424128981 */ /* 0x0002a2000c1e1100 */
[----:B------:R-:W-:Y:S02]  /*2c00*/  IADD3 R39, P1, R29, 0x80, RZ ;  /* 0x000000801d277810 */ /* 0x000fe40007f3e0ff */
[----:B---3--:R-:W-:-:S03]  /*2c10*/  @!P0 IADD3 R38, P5, P6, R12, UR10, R42 ;  /* 0x0000000a0c268c10 */ /* 0x008fc6000febe02a */
[----:B0-----:R-:W-:-:S03]  /*2c20*/  IMAD.WIDE.U32 R34, R39, UR6, R24 ;  /* 0x0000000627227c25 */ /* 0x001fc6000f8e0018 */
[----:B-1----:R-:W-:Y:S02]  /*2c30*/  IADD3 R36, P4, R34, UR12, RZ ;  /* 0x0000000c22247c10 */ /* 0x002fe4000ff9e0ff */
[----:B--2---:R-:W-:-:S04]  /*2c40*/  LOP3.LUT R18, R18, 0xff, RZ, 0xc0, !PT ;  /* 0x000000ff12127812 */ /* 0x004fc800078ec0ff */
        /* <DEDUP_REMOVED lines=8> */
[----:B------:R-:W-:Y:S01]  /*2cd0*/  IMAD R37, R39, UR7, R18 ;  /* 0x0000000727257c24 */ /* 0x000fe2000f8e0212 */
[----:B------:R-:W-:-:S02]  /*2ce0*/  @!P0 IADD3.X R39, R20, UR9, R43, P5, P6 ;  /* 0x0000000914278c10 */ /* 0x000fc4000afec42b */
[----:B------:R-:W-:Y:S02]  /*2cf0*/  PRMT R18, RZ, 0x7610, R18 ;  /* 0x00007610ff127816 */ /* 0x000fe40000000012 */
[----:B------:R-:W-:Y:S02]  /*2d00*/  F2FP.SATFINITE.E4M3.F32.PACK_AB_MERGE_C R43, RZ, R33, RZ ;  /* 0x00000021ff2b723e */ /* 0x000fe400048070ff */
[----:B------:R-:W-:-:S03]  /*2d10*/  IADD3.X R37, R35, UR13, R37, P4, !PT ;  /* 0x0000000d23257c10 */ /* 0x000fc6000a7fe425 */
[----:B------:R0:W-:Y:S01]  /*2d20*/  @!P0 STG.E.U8 desc[UR20][R38.64+0x1], R43 ;  /* 0x0000012b26008986 */ /* 0x0001e2000c101114 */
[----:B------:R-:W1:Y:S03]  /*2d30*/  @!P2 LDC.64 R44, c[0x0][0x5c0] ;  /* 0x00017000ff2cab82 */ /* 0x000e660000000a00 */
[----:B------:R-:W2:Y:S01]  /*2d40*/  @!P2 LDG.E.U8 R18, desc[UR20][R36.64] ;  /* 0x000000142412a981 */ /* 0x000ea2000c1e1100 */
[----:B------:R-:W-:Y:S01]  /*2d50*/  IMAD.WIDE.U32 R34, R10, 0x80, RZ ;  /* 0x000000800a227825 */ /* 0x000fe200078e00ff */
[----:B------:R-:W-:-:S03]  /*2d60*/  ISETP.LT.OR P0, PT, R21, 0x2, !P1 ;  /* 0x000000021500780c */ /* 0x000fc60004f01670 */
[----:B------:R-:W-:-:S10]  /*2d70*/  IMAD.SHL.U32 R41, R11, 0x80, RZ ;  /* 0x000000800b297824 */ /* 0x000fd400078e00ff */
[----:B0-----:R-:W0:Y:S01]  /*2d80*/  @!P0 LDC.64 R42, c[0x0][0x5c0] ;  /* 0x00017000ff2a8b82 */ /* 0x001e220000000a00 */
[----:B-1----:R-:W-:Y:S02]  /*2d90*/  @!P2 IADD3 R34, P1, P4, R12, R44, R34 ;  /* 0x0000002c0c22a210 */ /* 0x002fe40007c3e022 */
[----:B--2---:R-:W-:-:S04]  /*2da0*/  LOP3.LUT R18, R18, 0xff, RZ, 0xc0, !PT ;  /* 0x000000ff12127812 */ /* 0x004fc800078ec0ff */
[----:B------:R-:W-:-:S05]  /*2db0*/  F2FP.F16.E4M3.UNPACK_B R18, R18 ;  /* 0x00000012ff12723e */ /* 0x000fca00020006ff */
[----:B------:R-:W-:Y:S02]  /*2dc0*/  HADD2.F32 R33, -RZ, R18.H0_H0 ;  /* 0x20000012ff217230 */ /* 0x000fe40000004100 */
[----:B------:R-:W-:-:S03]  /*2dd0*/  IMAD.IADD R18, R35, 0x1, R41 ;  /* 0x0000000123127824 */ /* 0x000fc600078e0229 */
[----:B------:R-:W-:Y:S02]  /*2de0*/  FMUL R33, R33, R4 ;  /* 0x0000000421217220 */ /* 0x000fe40000400000 */
[--C-:B------:R-:W-:Y:S02]  /*2df0*/  @!P2 IADD3.X R35, R20, R45, R18.reuse, P1, P4 ;  /* 0x0000002d1423a210 */ /* 0x100fe40000fe8412 */
[----:B------:R-:W-:Y:S01]  /*2e00*/  FFMA R33, R52, R3, R33 ;  /* 0x0000000334217223 */ /* 0x000fe20000000021 */
[----:B------:R-:W-:-:S04]  /*2e10*/  PRMT R18, RZ, 0x7610, R18 ;  /* 0x00007610ff127816 */ /* 0x000fc80000000012 */
[----:B------:R-:W-:-:S05]  /*2e20*/  F2FP.SATFINITE.E4M3.F32.PACK_AB_MERGE_C R41, RZ, R33, RZ ;  /* 0x00000021ff29723e */ /* 0x000fca00048070ff */
[----:B------:R1:W-:Y:S04]  /*2e30*/  @!P2 STG.E.U8 desc[UR20][R34.64], R41 ;  /* 0x000000292200a986 */ /* 0x0003e8000c101114 */
[----:B------:R2:W3:Y:S01]  /*2e40*/  @!P0 LDG.E.U8 R18, desc[UR20][R36.64+0x1] ;  /* 0x0000011424128981 */ /* 0x0004e2000c1e1100 */
[----:B------:R-:W-:-:S05]  /*2e50*/  IADD3 R39, P1, R29, 0x88, RZ ;  /* 0x000000881d277810 */ /* 0x000fca0007f3e0ff */
[----:B------:R-:W-:Y:S01]  /*2e60*/  IMAD.X R38, RZ, RZ, R19, P1 ;  /* 0x000000ffff267224 */ /* 0x000fe200008e0613 */
[----:B------:R-:W-:Y:S01]  /*2e70*/  ISETP.GE.AND P1, PT, R26, 0x89, PT ;  /* 0x000000891a00780c */ /* 0x000fe20003f26270 */
[----:B-1----:R-:W-:-:S03]  /*2e80*/  IMAD.WIDE.U32 R34, R39, UR6, R24 ;  /* 0x0000000627227c25 */ /* 0x002fc6000f8e0018 */
[----:B------:R-:W-:Y:S01]  /*2e90*/  ISETP.LT.OR P2, PT, R21, 0x1, !P1 ;  /* 0x000000011500780c */ /* 0x000fe20004f41670 */
[----:B--2---:R-:W-:-:S04]  /*2ea0*/  IMAD R36, R38, UR6, RZ ;  /* 0x0000000626247c24 */ /* 0x004fc8000f8e02ff */
[----:B------:R-:W-:Y:S01]  /*2eb0*/  IMAD R39, R39, UR7, R36 ;  /* 0x0000000727277c24 */ /* 0x000fe2000f8e0224 */
[----:B---3--:R-:W-:-:S04]  /*2ec0*/  LOP3.LUT R18, R18, 0xff, RZ, 0xc0, !PT ;  /* 0x000000ff12127812 */ /* 0x008fc800078ec0ff */
[----:B------:R-:W-:-:S05]  /*2ed0*/  F2FP.F16.E4M3.UNPACK_B R18, R18 ;  /* 0x00000012ff12723e */ /* 0x000fca00020006ff */
[----:B------:R-:W-:-:S05]  /*2ee0*/  HADD2.F32 R33, -RZ, R18.H0_H0 ;  /* 0x20000012ff217230 */ /* 0x000fca0000004100 */
[----:B------:R-:W-:-:S04]  /*2ef0*/  FMUL R33, R33, R4 ;  /* 0x0000000421217220 */ /* 0x000fc80000400000 */
[----:B------:R-:W-:Y:S01]  /*2f00*/  FFMA R18, R32, R3, R33 ;  /* 0x0000000320127223 */ /* 0x000fe20000000021 */
[----:B------:R-:W-:-:S04]  /*2f10*/  @!P0 LEA R33, P4, R10, R12, 0x7 ;  /* 0x0000000c0a218211 */ /* 0x000fc800078838ff */
[----:B0-----:R-:W-:Y:S02]  /*2f20*/  @!P0 IADD3 R32, P5, R33, R42, RZ ;  /* 0x0000002a21208210 */ /* 0x001fe40007fbe0ff */
[----:B------:R-:W-:Y:S02]  /*2f30*/  @!P0 LEA.HI.X R38, R10, R20, R11, 0x7, P4 ;  /* 0x000000140a268211 */ /* 0x000fe400020f3c0b */
[----:B------:R-:W-:Y:S02]  /*2f40*/  IADD3 R36, P4, R34, UR12, RZ ;  /* 0x0000000c22247c10 */ /* 0x000fe4000ff9e0ff */
[----:B------:R-:W-:Y:S01]  /*2f50*/  F2FP.SATFINITE.E4M3.F32.PACK_AB_MERGE_C R41, RZ, R18, RZ ;  /* 0x00000012ff29723e */ /* 0x000fe200048070ff */
[----:B------:R-:W-:Y:S01]  /*2f60*/  @!P0 IMAD.X R33, R38, 0x1, R43, P5 ;  /* 0x0000000126218824 */ /* 0x000fe200028e062b */
[----:B------:R-:W-:Y:S01]  /*2f70*/  PRMT R18, RZ, 0x7610, R18 ;  /* 0x00007610ff127816 */ /* 0x000fe20000000012 */
[----:B------:R-:W0:Y:S01]  /*2f80*/  @!P2 LDC.64 R42, c[0x0][0x5c0] ;  /* 0x00017000ff2aab82 */ /* 0x000e220000000a00 */
[----:B------:R-:W-:-:S02]  /*2f90*/  IADD3.X R37, R35, UR13, R39, P4, !PT ;  /* 0x0000000d23257c10 */ /* 0x000fc4000a7fe427 */
[----:B------:R1:W-:Y:S04]  /*2fa0*/  @!P0 STG.E.U8 desc[UR20][R32.64+0x1], R41 ;  /* 0x0000012920008986 */ /* 0x0003e8000c101114 */
[----:B------:R-:W2:Y:S01]  /*2fb0*/  @!P2 LDG.E.U8 R18, desc[UR20][R36.64] ;  /* 0x000000142412a981 */ /* 0x000ea2000c1e1100 */
[----:B------:R-:W-:Y:S02]  /*2fc0*/  @!P2 IADD3 R39, P0, R12, UR10, RZ ;  /* 0x0000000a0c27ac10 */ /* 0x000fe4000ff1e0ff */
[----:B------:R-:W-:Y:S02]  /*2fd0*/  ISETP.LT.OR P1, PT, R21, 0x2, !P1 ;  /* 0x000000021500780c */ /* 0x000fe40004f21670 */
[----:B------:R-:W-:Y:S02]  /*2fe0*/  @!P2 LEA R39, P4, R10, R39, 0x7 ;  /* 0x000000270a27a211 */ /* 0x000fe400078838ff */
[----:B--2---:R-:W-:-:S04]  /*2ff0*/  LOP3.LUT R18, R18, 0xff, RZ, 0xc0, !PT ;  /* 0x000000ff12127812 */ /* 0x004fc800078ec0ff */
[----:B------:R-:W-:-:S05]  /*3000*/  F2FP.F16.E4M3.UNPACK_B R18, R18 ;  /* 0x00000012ff12723e */ /* 0x000fca00020006ff */
[----:B------:R-:W-:-:S05]  /*3010*/  HADD2.F32 R35, -RZ, R18.H0_H0 ;  /* 0x20000012ff237230 */ /* 0x000fca0000004100 */
[----:B------:R-:W-:Y:S01]  /*3020*/  FMUL R18, R35, R4 ;  /* 0x0000000423127220 */ /* 0x000fe20000400000 */
[----:B------:R-:W-:Y:S02]  /*3030*/  @!P2 IADD3.X R35, R20, UR9, RZ, P0, !PT ;  /* 0x000000091423ac10 */ /* 0x000fe400087fe4ff */
[----:B0-----:R-:W-:Y:S01]  /*3040*/  @!P2 IADD3 R34, P0, R39, R42, RZ ;  /* 0x0000002a2722a210 */ /* 0x001fe20007f1e0ff */
[----:B------:R-:W-:Y:S01]  /*3050*/  FFMA R18, R31, R3, R18 ;  /* 0x000000031f127223 */ /* 0x000fe20000000012 */
[----:B-1----:R-:W-:-:S04]  /*3060*/  @!P2 LEA.HI.X R32, R10, R35, R11, 0x7, P4 ;  /* 0x000000230a20a211 */ /* 0x002fc800020f3c0b */
[----:B------:R-:W-:Y:S01]  /*3070*/  F2FP.SATFINITE.E4M3.F32.PACK_AB_MERGE_C R39, RZ, R18, RZ ;  /* 0x00000012ff27723e */ /* 0x000fe200048070ff */
[----:B------:R-:W-:Y:S01]  /*3080*/  @!P2 IMAD.X R35, R32, 0x1, R43, P0 ;  /* 0x000000012023a824 */ /* 0x000fe200000e062b */
[----:B------:R-:W-:Y:S01]  /*3090*/  PRMT R18, RZ, 0x7610, R18 ;  /* 0x00007610ff127816 */ /* 0x000fe20000000012 */
[----:B------:R-:W0:Y:S03]  /*30a0*/  @!P1 LDC.64 R42, c[0x0][0x5c0] ;  /* 0x00017000ff2a9b82 */ /* 0x000e260000000a00 */
[----:B------:R1:W-:Y:S04]  /*30b0*/  @!P2 STG.E.U8 desc[UR20][R34.64], R39 ;  /* 0x000000272200a986 */ /* 0x0003e8000c101114 */
[----:B------:R2:W3:Y:S01]  /*30c0*/  @!P1 LDG.E.U8 R18, desc[UR20][R36.64+0x1] ;  /* 0x0000011424129981 */ /* 0x0004e2000c1e1100 */
[----:B------:R-:W-:-:S02]  /*30d0*/  IADD3 R33, P0, R29, 0x100, RZ ;  /* 0x000001001d217810 */ /* 0x000fc40007f1e0ff */
[----:B------:R-:W-:-:S03]  /*30e0*/  @!P1 IADD3 R41, P2, R12, UR10, RZ ;  /* 0x0000000a0c299c10 */ /* 0x000fc6000ff5e0ff */
[----:B------:R-:W-:Y:S01]  /*30f0*/  IMAD.X R32, RZ, RZ, R19, P0 ;  /* 0x000000ffff207224 */ /* 0x000fe200000e0613 */
[----:B------:R-:W-:Y:S02]  /*3100*/  ISETP.GE.AND P0, PT, R26, 0x101, PT ;  /* 0x000001011a00780c */ /* 0x000fe40003f06270 */
[----:B------:R-:W-:Y:S01]  /*3110*/  @!P1 LEA R41, P4, R10, R41, 0x7 ;  /* 0x000000290a299211 */ /* 0x000fe200078838ff */
[----:B------:R-:W-:Y:S01]  /*3120*/  IMAD R32, R32, UR6, RZ ;  /* 0x0000000620207c24 */ /* 0x000fe2000f8e02ff */
[----:B-1----:R-:W-:Y:S02]  /*3130*/  @!P1 IADD3.X R35, R20, UR9, RZ, P2, !PT ;  /* 0x0000000914239c10 */ /* 0x002fe400097fe4ff */
[----:B------:R-:W-:Y:S02]  /*3140*/  ISETP.LT.OR P2, PT, R21, 0x1, !P0 ;  /* 0x000000011500780c */ /* 0x000fe40004741670 */
[----:B--2---:R-:W-:Y:S02]  /*3150*/  @!P1 LEA.HI.X R36, R10, R35, R11, 0x7, P4 ;  /* 0x000000230a249211 */ /* 0x004fe400020f3c0b */
[----:B0-----:R-:W-:-:S05]  /*3160*/  @!P1 IADD3 R34, P5, R41, R42, RZ ;  /* 0x0000002a29229210 */ /* 0x001fca0007fbe0ff */
[----:B------:R-:W-:-:S04]  /*3170*/  @!P1 IMAD.X R35, R36, 0x1, R43, P5 ;  /* 0x0000000124239824 */ /* 0x000fc800028e062b */
[----:B------:R-:W0:Y:S01]  /*3180*/  @!P2 LDC.64 R42, c[0x0][0x5c0] ;  /* 0x00017000ff2aab82 */ /* 0x000e220000000a00 */
[----:B---3--:R-:W-:-:S04]  /*3190*/  LOP3.LUT R18, R18, 0xff, RZ, 0xc0, !PT ;  /* 0x000000ff12127812 */ /* 0x008fc800078ec0ff */
[----:B------:R-:W-:-:S05]  /*31a0*/  F2FP.F16.E4M3.UNPACK_B R18, R18 ;  /* 0x00000012ff12723e */ /* 0x000fca00020006ff */
[----:B------:R-:W-:-:S05]  /*31b0*/  HADD2.F32 R31, -RZ, R18.H0_H0 ;  /* 0x20000012ff1f7230 */ /* 0x000fca0000004100 */
[----:B------:R-:W-:-:S04]  /*31c0*/  FMUL R31, R31, R4 ;  /* 0x000000041f1f7220 */ /* 0x000fc80000400000 */
[----:B------:R-:W-:Y:S01]  /*31d0*/  FFMA R18, R30, R3, R31 ;  /* 0x000000031e127223 */ /* 0x000fe2000000001f */
[----:B------:R-:W-:-:S04]  /*31e0*/  IMAD.WIDE.U32 R30, R33, UR6, R24 ;  /* 0x00000006211e7c25 */ /* 0x000fc8000f8e0018 */
[----:B------:R-:W-:Y:S01]  /*31f0*/  IMAD R33, R33, UR7, R32 ;  /* 0x0000000721217c24 */ /* 0x000fe2000f8e0220 */
[----:B------:R-:W-:Y:S02]  /*3200*/  IADD3 R32, P4, R30, UR12, RZ ;  /* 0x0000000c1e207c10 */ /* 0x000fe4000ff9e0ff */
[----:B------:R-:W-:Y:S02]  /*3210*/  F2FP.SATFINITE.E4M3.F32.PACK_AB_MERGE_C R41, RZ, R18, RZ ;  /* 0x00000012ff29723e */ /* 0x000fe400048070ff */
[----:B------:R-:W-:Y:S02]  /*3220*/  PRMT R18, RZ, 0x7610, R18 ;  /* 0x00007610ff127816 */ /* 0x000fe40000000012 */
[----:B------:R-:W-:Y:S01]  /*3230*/  IADD3.X R33, R31, UR13, R33, P4, !PT ;  /* 0x0000000d1f217c10 */ /* 0x000fe2000a7fe421 */
[----:B------:R1:W-:Y:S04]  /*3240*/  @!P1 STG.E.U8 desc[UR20][R34.64+0x1], R41 ;  /* 0x0000012922009986 */ /* 0x0003e8000c101114 */
[----:B------:R-:W2:Y:S01]  /*3250*/  @!P2 LDG.E.U8 R18, desc[UR20][R32.64] ;  /* 0x000000142012a981 */ /* 0x000ea2000c1e1100 */
[----:B------:R-:W-:Y:S01]  /*3260*/  IMAD.WIDE.U32 R30, R10, 0x100, RZ ;  /* 0x000001000a1e7825 */ /* 0x000fe200078e00ff */
[----:B------:R-:W-:-:S03]  /*3270*/  ISETP.LT.OR P0, PT, R21, 0x2, !P0 ;  /* 0x000000021500780c */ /* 0x000fc60004701670 */
[----:B------:R-:W-:Y:S01]  /*3280*/  IMAD.SHL.U32 R39, R11, 0x100, RZ ;  /* 0x000001000b277824 */ /* 0x000fe200078e00ff */
[----:B0-----:R-:W-:-:S03]  /*3290*/  @!P2 IADD3 R30, P1, P4, R12, R42, R30 ;  /* 0x0000002a0c1ea210 */ /* 0x001fc60007c3e01e */
[----:B------:R-:W-:-:S05]  /*32a0*/  IMAD.IADD R31, R31, 0x1, R39 ;  /* 0x000000011f1f7824 */ /* 0x000fca00078e0227 */
[----:B------:R-:W-:Y:S01]  /*32b0*/  @!P2 IADD3.X R31, R20, R43, R31, P1, P4 ;  /* 0x0000002b141fa210 */ /* 0x000fe20000fe841f */
[----:B-1----:R-:W0:Y:S01]  /*32c0*/  @!P0 LDC.64 R40, c[0x0][0x5c0] ;  /* 0x00017000ff288b82 */ /* 0x002e220000000a00 */
[----:B--2---:R-:W-:-:S04]  /*32d0*/  LOP3.LUT R18, R18, 0xff, RZ, 0xc0, !PT ;  /* 0x000000ff12127812 */ /* 0x004fc800078ec0ff */
[----:B------:R-:W-:-:S05]  /*32e0*/  F2FP.F16.E4M3.UNPACK_B R18, R18 ;  /* 0x00000012ff12723e */ /* 0x000fca00020006ff */
[----:B------:R-:W-:-:S05]  /*32f0*/  HADD2.F32 R37, -RZ, R18.H0_H0 ;  /* 0x20000012ff257230 */ /* 0x000fca0000004100 */
[----:B------:R-:W-:-:S04]  /*3300*/  FMUL R18, R37, R4 ;  /* 0x0000000425127220 */ /* 0x000fc80000400000 */
[----:B------:R-:W-:-:S05]  /*3310*/  FFMA R18, R27, R3, R18 ;  /* 0x000000031b127223 */ /* 0x000fca0000000012 */
[----:B------:R-:W-:Y:S02]  /*3320*/  F2FP.SATFINITE.E4M3.F32.PACK_AB_MERGE_C R39, RZ, R18, RZ ;  /* 0x00000012ff27723e */ /* 0x000fe400048070ff */
[----:B------:R-:W-:-:S03]  /*3330*/  PRMT R18, RZ, 0x7610, R18 ;  /* 0x00007610ff127816 */ /* 0x000fc60000000012 */
[----:B------:R0:W-:Y:S04]  /*3340*/  @!P2 STG.E.U8 desc[UR20][R30.64], R39 ;  /* 0x000000271e00a986 */ /* 0x0001e8000c101114 */
[----:B------:R1:W2:Y:S01]  /*3350*/  @!P0 LDG.E.U8 R18, desc[UR20][R32.64+0x1] ;  /* 0x0000011420128981 */ /* 0x0002a2000c1e1100 */
[----:B------:R-:W-:Y:S02]  /*3360*/  IADD3 R35, P1, R29, 0x108, RZ ;  /* 0x000001081d237810 */ /* 0x000fe40007f3e0ff */
[----:B------:R-:W-:-:S04]  /*3370*/  @!P0 LEA R37, P4, R10, R12, 0x8 ;  /* 0x0000000c0a258211 */ /* 0x000fc800078840ff */
[----:B0-----:R-:W-:Y:S01]  /*3380*/  @!P0 IADD3 R30, P5, R37, R40, RZ ;  /* 0x00000028251e8210 */ /* 0x001fe20007fbe0ff */
[----:B-1----:R-:W-:Y:S01]  /*3390*/  IMAD.WIDE.U32 R32, R35, UR6, R24 ;  /* 0x0000000623207c25 */ /* 0x002fe2000f8e0018 */
[----:B--2---:R-:W-:-:S04]  /*33a0*/  LOP3.LUT R18, R18, 0xff, RZ, 0xc0, !PT ;  /* 0x000000ff12127812 */ /* 0x004fc800078ec0ff */
[----:B------:R-:W-:-:S05]  /*33b0*/  F2FP.F16.E4M3.UNPACK_B R18, R18 ;  /* 0x00000012ff12723e */ /* 0x000fca00020006ff */
[----:B------:R-:W-:Y:S02]  /*33c0*/  HADD2.F32 R27, -RZ, R18.H0_H0 ;  /* 0x20000012ff1b7230 */ /* 0x000fe40000004100 */
[----:B------:R-:W-:Y:S01]  /*33d0*/  IMAD.X R18, RZ, RZ, R19, P1 ;  /* 0x000000ffff127224 */ /* 0x000fe200008e0613 */
[----:B------:R-:W-:Y:S02]  /*33e0*/  ISETP.GE.AND P1, PT, R26, 0x109, PT ;  /* 0x000001091a00780c */ /* 0x000fe40003f26270 */
[----:B------:R-:W-:Y:S02]  /*33f0*/  FMUL R27, R27, R4 ;  /* 0x000000041b1b7220 */ /* 0x000fe40000400000 */
[----:B------:R-:W-:Y:S02]  /*3400*/  ISETP.LT.OR P2, PT, R21, 0x1, !P1 ;  /* 0x000000011500780c */ /* 0x000fe40004f41670 */
[----:B------:R-:W-:Y:S01]  /*3410*/  FFMA R27, R28, R3, R27 ;  /* 0x000000031c1b7223 */ /* 0x000fe2000000001b */
[----:B------:R-:W-:Y:S01]  /*3420*/  IMAD R28, R18, UR6, RZ ;  /* 0x00000006121c7c24 */ /* 0x000fe2000f8e02ff */
[----:B------:R-:W-:-:S02]  /*3430*/  @!P0 LEA.HI.X R18, R10, R20, R11, 0x8, P4 ;  /* 0x000000140a128211 */ /* 0x000fc400020f440b */
[----:B------:R-:W-:Y:S01]  /*3440*/  IADD3 R34, P4, R32, UR12, RZ ;  /* 0x0000000c20227c10 */ /* 0x000fe2000ff9e0ff */
[----:B------:R-:W-:Y:S01]  /*3450*/  IMAD R35, R35, UR7, R28 ;  /* 0x0000000723237c24 */ /* 0x000fe2000f8e021c */
[----:B------:R-:W-:Y:S01]  /*3460*/  F2FP.SATFINITE.E4M3.F32.PACK_AB_MERGE_C R37, RZ, R27, RZ ;  /* 0x0000001bff25723e */ /* 0x000fe200048070ff */
[----:B------:R-:W-:Y:S01]  /*3470*/  @!P0 IMAD.X R31, R18, 0x1, R41, P5 ;  /* 0x00000001121f8824 */ /* 0x000fe200028e0629 */
[----:B------:R-:W-:Y:S02]  /*3480*/  PRMT R18, RZ, 0x7610, R18 ;  /* 0x00007610ff127816 */ /* 0x000fe40000000012 */
[----:B------:R-:W-:Y:S01]  /*3490*/  IADD3.X R35, R33, UR13, R35, P4, !PT ;  /* 0x0000000d21237c10 */ /* 0x000fe2000a7fe423 */
[----:B------:R-:W0:Y:S01]  /*34a0*/  @!P2 LDC.64 R38, c[0x0][0x5c0] ;  /* 0x00017000ff26ab82 */ /* 0x000e220000000a00 */
[----:B------:R1:W-:Y:S04]  /*34b0*/  @!P0 STG.E.U8 desc[UR20][R30.64+0x1], R37 ;  /* 0x000001251e008986 */ /* 0x0003e8000c101114 */
[----:B------:R-:W2:Y:S01]  /*34c0*/  @!P2 LDG.E.U8 R18, desc[UR20][R34.64] ;  /* 0x000000142212a981 */ /* 0x000ea2000c1e1100 */
[----:B------:R-:W-:-:S02]  /*34d0*/  @!P2 IADD3 R33, P4, R12, UR10, RZ ;  /* 0x0000000a0c21ac10 */ /* 0x000fc4000ff9e0ff */
[----:B------:R-:W-:Y:S02]  /*34e0*/  ISETP.LT.OR P1, PT, R21, 0x2, !P1 ;  /* 0x000000021500780c */ /* 0x000fe40004f21670 */
[----:B------:R-:W-:Y:S02]  /*34f0*/  @!P2 LEA R33, P0, R10, R33, 0x8 ;  /* 0x000000210a21a211 */ /* 0x000fe400078040ff */
[----:B------:R-:W-:-:S04]  /*3500*/  @!P2 IADD3.X R28, R20, UR9, RZ, P4, !PT ;  /* 0x00000009141cac10 */ /* 0x000fc8000a7fe4ff */
[----:B------:R-:W-:Y:S02]  /*3510*/  @!P2 LEA.HI.X R28, R10, R28, R11, 0x8, P0 ;  /* 0x0000001c0a1ca211 */ /* 0x000fe400000f440b */
[----:B0-----:R-:W-:-:S05]  /*3520*/  @!P2 IADD3 R32, P4, R33, R38, RZ ;  /* 0x000000262120a210 */ /* 0x001fca0007f9e0ff */
[----:B------:R-:W-:Y:S02]  /*3530*/  @!P2 IMAD.X R33, R28, 0x1, R39, P4 ;  /* 0x000000011c21a824 */ /* 0x000fe400020e0627 */
[----:B------:R-:W0:Y:S01]  /*3540*/  @!P1 LDC.64 R38, c[0x0][0x5c0] ;  /* 0x00017000ff269b82 */ /* 0x000e220000000a00 */
[----:B--2---:R-:W-:-:S04]  /*3550*/  LOP3.LUT R18, R18, 0xff, RZ, 0xc0, !PT ;  /* 0x000000ff12127812 */ /* 0x004fc800078ec0ff */
[----:B------:R-:W-:-:S05]  /*3560*/  F2FP.F16.E4M3.UNPACK_B R18, R18 ;  /* 0x00000012ff12723e */ /* 0x000fca00020006ff */
[----:B------:R-:W-:-:S05]  /*3570*/  HADD2.F32 R27, -RZ, R18.H0_H0 ;  /* 0x20000012ff1b7230 */ /* 0x000fca0000004100 */
[----:B------:R-:W-:-:S04]  /*3580*/  FMUL R18, R27, R4 ;  /* 0x000000041b127220 */ /* 0x000fc80000400000 */
[----:B------:R-:W-:-:S05]  /*3590*/  FFMA R18, R23, R3, R18 ;  /* 0x0000000317127223 */ /* 0x000fca0000000012 */
[----:B-1----:R-:W-:Y:S02]  /*35a0*/  F2FP.SATFINITE.E4M3.F32.PACK_AB_MERGE_C R31, RZ, R18, RZ ;  /* 0x00000012ff1f723e */ /* 0x002fe400048070ff */
[----:B------:R-:W-:-:S03]  /*35b0*/  PRMT R18, RZ, 0x7610, R18 ;  /* 0x00007610ff127816 */ /* 0x000fc60000000012 */
[----:B------:R0:W-:Y:S04]  /*35c0*/  @!P2 STG.E.U8 desc[UR20][R32.64], R31 ;  /* 0x0000001f2000a986 */ /* 0x0001e8000c101114 */
[----:B------:R1:W2:Y:S01]  /*35d0*/  @!P1 LDG.E.U8 R18, desc[UR20][R34.64+0x1] ;  /* 0x0000011422129981 */ /* 0x0002a2000c1e1100 */
[----:B------:R-:W-:Y:S02]  /*35e0*/  IADD3 R27, P0, R29, 0x180, RZ ;  /* 0x000001801d1b7810 */ /* 0x000fe40007f1e0ff */
[----:B------:R-:W-:-:S03]  /*35f0*/  @!P1 IADD3 R37, P2, R12, UR10, RZ ;  /* 0x0000000a0c259c10 */ /* 0x000fc6000ff5e0ff */
[----:B------:R-:W-:Y:S01]  /*3600*/  IMAD.X R28, RZ, RZ, R19, P0 ;  /* 0x000000ffff1c7224 */ /* 0x000fe200000e0613 */
[----:B------:R-:W-:Y:S02]  /*3610*/  ISETP.GE.AND P0, PT, R26, 0x181, PT ;  /* 0x000001811a00780c */ /* 0x000fe40003f06270 */
[----:B------:R-:W-:Y:S01]  /*3620*/  @!P1 LEA R37, P4, R10, R37, 0x8 ;  /* 0x000000250a259211 */ /* 0x000fe200078840ff */
[----:B------:R-:W-:Y:S01]  /*3630*/  IMAD R28, R28, UR6, RZ ;  /* 0x000000061c1c7c24 */ /* 0x000fe2000f8e02ff */
[----:B------:R-:W-:Y:S02]  /*3640*/  @!P1 IADD3.X R30, R20, UR9, RZ, P2, !PT ;  /* 0x00000009141e9c10 */ /* 0x000fe400097fe4ff */
[----:B------:R-:W-:Y:S02]  /*3650*/  ISETP.LT.OR P2, PT, R21, 0x1, !P0 ;  /* 0x000000011500780c */ /* 0x000fe40004741670 */
[----:B0-----:R-:W-:Y:S02]  /*3660*/  @!P1 IADD3 R32, P5, R37, R38, RZ ;  /* 0x0000002625209210 */ /* 0x001fe40007fbe0ff */
[----:B-1----:R-:W-:-:S05]  /*3670*/  @!P1 LEA.HI.X R34, R10, R30, R11, 0x8, P4 ;  /* 0x0000001e0a229211 */ /* 0x002fca00020f440b */
[----:B------:R-:W-:-:S04]  /*3680*/  @!P1 IMAD.X R33, R34, 0x1, R39, P5 ;  /* 0x0000000122219824 */ /* 0x000fc800028e0627 */
[----:B------:R-:W0:Y:S01]  /*3690*/  @!P2 LDC.64 R36, c[0x0][0x5c0] ;  /* 0x00017000ff24ab82 */ /* 0x000e220000000a00 */
[----:B--2---:R-:W-:-:S04]  /*36a0*/  LOP3.LUT R18, R18, 0xff, RZ, 0xc0, !PT ;  /* 0x000000ff12127812 */ /* 0x004fc800078ec0ff */
        /* <DEDUP_REMOVED lines=12> */
[----:B------:R-:W-:Y:S01]  /*3770*/  @!P2 IMAD.MOV.U32 R22, RZ, RZ, R12 ;  /* 0x000000ffff16a224 */ /* 0x000fe200078e000c */
[----:B------:R-:W-:-:S13]  /*3780*/  ISETP.LT.OR P0, PT, R21, 0x2, !P0 ;  /* 0x000000021500780c */ /* 0x000fda0004701670 */
[----:B-1----:R-:W1:Y:S01]  /*3790*/  @!P0 LDC.64 R32, c[0x0][0x5c0] ;  /* 0x00017000ff208b82 */ /* 0x002e620000000a00 */
[----:B--2---:R-:W-:-:S04]  /*37a0*/  LOP3.LUT R18, R18, 0xff, RZ, 0xc0, !PT ;  /* 0x000000ff12127812 */ /* 0x004fc800078ec0ff */
[----:B------:R-:W-:-:S05]  /*37b0*/  F2FP.F16.E4M3.UNPACK_B R18, R18 ;  /* 0x00000012ff12723e */ /* 0x000fca00020006ff */
[----:B------:R-:W-:-:S05]  /*37c0*/  HADD2.F32 R23, -RZ, R18.H0_H0 ;  /* 0x20000012ff177230 */ /* 0x000fca0000004100 */
[----:B------:R-:W-:Y:S01]  /*37d0*/  FMUL R18, R23, R4 ;  /* 0x0000000417127220 */ /* 0x000fe20000400000 */
[----:B------:R-:W-:-:S03]  /*37e0*/  @!P2 IMAD.MOV.U32 R23, RZ, RZ, R20 ;  /* 0x000000ffff17a224 */ /* 0x000fc600078e0014 */
[----:B------:R-:W-:Y:S01]  /*37f0*/  FFMA R18, R17, R3, R18 ;  /* 0x0000000311127223 */ /* 0x000fe20000000012 */
[----:B------:R-:W-:-:S04]  /*3800*/  @!P2 IMAD.WIDE.U32 R22, R10, 0x180, R22 ;  /* 0x000001800a16a825 */ /* 0x000fc800078e0016 */
[----:B------:R-:W-:Y:S01]  /*3810*/  @!P2 IMAD R17, R11, 0x180, RZ ;  /* 0x000001800b11a824 */ /* 0x000fe200078e02ff */
[----:B0-----:R-:W-:Y:S02]  /*3820*/  @!P2 IADD3 R22, P1, R22, R36, RZ ;  /* 0x000000241616a210 */ /* 0x001fe40007f3e0ff */
[----:B------:R-:W-:Y:S02]  /*3830*/  F2FP.SATFINITE.E4M3.F32.PACK_AB_MERGE_C R27, RZ, R18, RZ ;  /* 0x00000012ff1b723e */ /* 0x000fe400048070ff */
[--C-:B------:R-:W-:Y:S02]  /*3840*/  @!P2 IADD3.X R23, R37, R23, R17.reuse, P1, !PT ;  /* 0x000000172517a210 */ /* 0x100fe40000ffe411 */
[----:B------:R-:W-:-:S03]  /*3850*/  PRMT R17, RZ, 0x7610, R17 ;  /* 0x00007610ff117816 */ /* 0x000fc60000000011 */
[----:B------:R0:W-:Y:S04]  /*3860*/  @!P2 STG.E.U8 desc[UR20][R22.64], R27 ;  /* 0x0000001b1600a986 */ /* 0x0001e8000c101114 */
[----:B------:R-:W2:Y:S01]  /*3870*/  @!P0 LDG.E.U8 R17, desc[UR20][R30.64+0x1] ;  /* 0x000001141e118981 */ /* 0x000ea2000c1e1100 */
[----:B------:R-:W-:-:S05]  /*3880*/  IADD3 R29, P1, R29, 0x188, RZ ;  /* 0x000001881d1d7810 */ /* 0x000fca0007f3e0ff */
[----:B------:R-:W-:Y:S01]  /*3890*/  IMAD.X R18, RZ, RZ, R19, P1 ;  /* 0x000000ffff127224 */ /* 0x000fe200008e0613 */
[----:B------:R-:W-:Y:S01]  /*38a0*/  ISETP.GE.AND P1, PT, R26, 0x189, PT ;  /* 0x000001891a00780c */ /* 0x000fe20003f26270 */
[----:B------:R-:W-:-:S03]  /*38b0*/  IMAD.WIDE.U32 R24, R29, UR6, R24 ;  /* 0x000000061d187c25 */ /* 0x000fc6000f8e0018 */
[----:B------:R-:W-:Y:S01]  /*38c0*/  ISETP.LT.OR P2, PT, R21, 0x1, !P1 ;  /* 0x000000011500780c */ /* 0x000fe20004f41670 */
[----:B------:R-:W-:Y:S02]  /*38d0*/  IMAD R18, R18, UR6, RZ ;  /* 0x0000000612127c24 */ /* 0x000fe4000f8e02ff */
[----:B0-----:R-:W-:Y:S02]  /*38e0*/  @!P0 IMAD R23, R11, 0x180, RZ ;  /* 0x000001800b178824 */ /* 0x001fe400078e02ff */
[----:B------:R-:W-:Y:S01]  /*38f0*/  IMAD R29, R29, UR7, R18 ;  /* 0x000000071d1d7c24 */ /* 0x000fe2000f8e0212 */
[----:B------:R-:W-:Y:S02]  /*3900*/  IADD3 R18, P4, R24, UR12, RZ ;  /* 0x0000000c18127c10 */ /* 0x000fe4000ff9e0ff */
[----:B--2---:R-:W-:-:S04]  /*3910*/  LOP3.LUT R17, R17, 0xff, RZ, 0xc0, !PT ;  /* 0x000000ff11117812 */ /* 0x004fc800078ec0ff */
[----:B------:R-:W-:-:S05]  /*3920*/  F2FP.F16.E4M3.UNPACK_B R17, R17 ;  /* 0x00000011ff11723e */ /* 0x000fca00020006ff */
[----:B------:R-:W-:-:S05]  /*3930*/  HADD2.F32 R17, -RZ, R17.H0_H0 ;  /* 0x20000011ff117230 */ /* 0x000fca0000004100 */
[----:B------:R-:W-:-:S04]  /*3940*/  FMUL R17, R17, R4 ;  /* 0x0000000411117220 */ /* 0x000fc80000400000 */
[----:B------:R-:W-:Y:S01]  /*3950*/  FFMA R19, R16, R3, R17 ;  /* 0x0000000310137223 */ /* 0x000fe20000000011 */
[----:B------:R-:W-:Y:S02]  /*3960*/  @!P0 IMAD.MOV.U32 R16, RZ, RZ, R12 ;  /* 0x000000ffff108224 */ /* 0x000fe400078e000c */
[----:B------:R-:W-:Y:S02]  /*3970*/  @!P0 IMAD.MOV.U32 R17, RZ, RZ, R20 ;  /* 0x000000ffff118224 */ /* 0x000fe400078e0014 */
[----:B------:R-:W-:Y:S01]  /*3980*/  F2FP.SATFINITE.E4M3.F32.PACK_AB_MERGE_C R27, RZ, R19, RZ ;  /* 0x00000013ff1b723e */ /* 0x000fe200048070ff */
[----:B------:R-:W-:Y:S01]  /*3990*/  @!P0 IMAD.WIDE.U32 R16, R10, 0x180, R16 ;  /* 0x000001800a108825 */ /* 0x000fe200078e0010 */
[----:B------:R-:W-:Y:S02]  /*39a0*/  IADD3.X R19, R25, UR13, R29, P4, !PT ;  /* 0x0000000d19137c10 */ /* 0x000fe4000a7fe41d */
[----:B------:R-:W0:Y:S01]  /*39b0*/  @!P2 LDC.64 R28, c[0x0][0x5c0] ;  /* 0x00017000ff1cab82 */ /* 0x000e220000000a00 */
[----:B-1----:R-:W-:-:S02]  /*39c0*/  @!P0 IADD3 R22, P5, R16, R32, RZ ;  /* 0x0000002010168210 */ /* 0x002fc40007fbe0ff */
[----:B------:R-:W-:Y:S02]  /*39d0*/  PRMT R16, RZ, 0x7610, R16 ;  /* 0x00007610ff107816 */ /* 0x000fe40000000010 */
[----:B------:R-:W-:-:S05]  /*39e0*/  @!P0 IADD3.X R23, R33, R17, R23, P5, !PT ;  /* 0x0000001121178210 */ /* 0x000fca0002ffe417 */
[----:B------:R1:W-:Y:S04]  /*39f0*/  @!P0 STG.E.U8 desc[UR20][R22.64+0x1], R27 ;  /* 0x0000011b16008986 */ /* 0x0003e8000c101114 */
[----:B------:R-:W2:Y:S01]  /*3a00*/  @!P2 LDG.E.U8 R16, desc[UR20][R18.64] ;  /* 0x000000141210a981 */ /* 0x000ea2000c1e1100 */
[----:B------:R-:W-:Y:S01]  /*3a10*/  ISETP.LT.OR P1, PT, R21, 0x2, !P1 ;  /* 0x000000021500780c */ /* 0x000fe20004f21670 */
[----:B------:R-:W-:Y:S01]  /*3a20*/  BSSY B1, `(.L_x_39) ;  /* 0x0000011000017945 */ /* 0x000fe20003800000 */
[----:B--2---:R-:W-:Y:S02]  /*3a30*/  LOP3.LUT R17, R16, 0xff, RZ, 0xc0, !PT ;  /* 0x000000ff10117812 */ /* 0x004fe400078ec0ff */
[----:B------:R-:W-:Y:S02]  /*3a40*/  @!P2 IADD3 R16, P0, R12, UR10, RZ ;  /* 0x0000000a0c10ac10 */ /* 0x000fe4000ff1e0ff */
[----:B-1----:R-:W-:-:S02]  /*3a50*/  F2FP.F16.E4M3.UNPACK_B R23, R17 ;  /* 0x00000011ff17723e */ /* 0x002fc400020006ff */
[----:B------:R-:W-:-:S03]  /*3a60*/  @!P2 IADD3.X R17, R20, UR9, RZ, P0, !PT ;  /* 0x000000091411ac10 */ /* 0x000fc600087fe4ff */
[----:B------:R-:W-:Y:S02]  /*3a70*/  HADD2.F32 R25, -RZ, R23.H0_H0 ;  /* 0x20000017ff197230 */ /* 0x000fe40000004100 */
[----:B------:R-:W-:-:S04]  /*3a80*/  @!P2 IMAD.WIDE.U32 R16, R10, 0x180, R16 ;  /* 0x000001800a10a825 */ /* 0x000fc800078e0010 */
[----:B------:R-:W-:Y:S01]  /*3a90*/  FMUL R24, R25, R4 ;  /* 0x0000000419187220 */ /* 0x000fe20000400000 */
[----:B------:R-:W-:Y:S01]  /*3aa0*/  @!P2 IMAD R25, R11, 0x180, RZ ;  /* 0x000001800b19a824 */ /* 0x000fe200078e02ff */
[----:B0-----:R-:W-:Y:S02]  /*3ab0*/  @!P2 IADD3 R16, P0, R16, R28, RZ ;  /* 0x0000001c1010a210 */ /* 0x001fe40007f1e0ff */
[----:B------:R-:W-:Y:S01]  /*3ac0*/  FFMA R24, R5, R3, R24 ;  /* 0x0000000305187223 */ /* 0x000fe20000000018 */
[----:B------:R-:W-:Y:S02]  /*3ad0*/  PRMT R5, RZ, 0x7610, R5 ;  /* 0x00007610ff057816 */ /* 0x000fe40000000005 */
[----:B------:R-:W-:Y:S02]  /*3ae0*/  @!P2 IADD3.X R17, R29, R25, R17, P0, !PT ;  /* 0x000000191d11a210 */ /* 0x000fe400007fe411 */
[----:B------:R-:W-:-:S05]  /*3af0*/  F2FP.SATFINITE.E4M3.F32.PACK_AB_MERGE_C R23, RZ, R24, RZ ;  /* 0x00000018ff17723e */ /* 0x000fca00048070ff */
[----:B------:R0:W-:Y:S01]  /*3b00*/  @!P2 STG.E.U8 desc[UR20][R16.64], R23 ;  /* 0x000000171000a986 */ /* 0x0001e2000c101114 */
[----:B------:R-:W-:Y:S05]  /*3b10*/  @P1 BRA `(.L_x_40) ;  /* 0x0000000000041947 */ /* 0x000fea0003800000 */
[----:B------:R1:W5:Y:S02]  /*3b20*/  LDG.E.U8 R5, desc[UR20][R18.64+0x1] ;  /* 0x0000011412057981 */ /* 0x000364000c1e1100 */
.L_x_40:
[----:B------:R-:W-:Y:S05]  /*3b30*/  BSYNC B1 ;  /* 0x0000000000017941 */ /* 0x000fea0003800000 */
.L_x_39:
[----:B------:R-:W-:Y:S05]  /*3b40*/  @P1 BRA `(.L_x_41) ;  /* 0x0000000c000c1947 */ /* 0x000fea0003800000 */
[----:B-----5:R-:W-:Y:S01]  /*3b50*/  LOP3.LUT R5, R5, 0xff, RZ, 0xc0, !PT ;  /* 0x000000ff05057812 */ /* 0x020fe200078ec0ff */
[----:B------:R-:W-:Y:S01]  /*3b60*/  ULDC.64 UR6, c[0x0][0x5c0] ;  /* 0x0001700000067ab9 */ /* 0x000fe20000000a00 */
[----:B------:R-:W-:Y:S01]  /*3b70*/  IADD3 R12, P0, R12, UR10, RZ ;  /* 0x0000000a0c0c7c10 */ /* 0x000fe2000ff1e0ff */
[----:B------:R-:W-:Y:S01]  /*3b80*/  IMAD R11, R11, 0x180, RZ ;  /* 0x000001800b0b7824 */ /* 0x000fe200078e02ff */
[----:B------:R-:W-:Y:S02]  /*3b90*/  F2FP.F16.E4M3.UNPACK_B R5, R5 ;  /* 0x00000005ff05723e */ /* 0x000fe400020006ff */
[----:B------:R-:W-:-:S03]  /*3ba0*/  IADD3.X R13, R20, UR9, RZ, P0, !PT ;  /* 0x00000009140d7c10 */ /* 0x000fc600087fe4ff */
[----:B------:R-:W-:Y:S02]  /*3bb0*/  HADD2.F32 R5, -RZ, R5.H0_H0 ;  /* 0x20000005ff057230 */ /* 0x000fe40000004100 */
[----:B------:R-:W-:-:S04]  /*3bc0*/  IMAD.WIDE.U32 R12, R10, 0x180, R12 ;  /* 0x000001800a0c7825 */ /* 0x000fc800078e000c */
[----:B------:R-:W-:Y:S01]  /*3bd0*/  FMUL R5, R5, R4 ;  /* 0x0000000405057220 */ /* 0x000fe20000400000 */
[----:B------:R-:W-:-:S03]  /*3be0*/  IADD3 R10, P0, R12, UR6, RZ ;  /* 0x000000060c0a7c10 */ /* 0x000fc6000ff1e0ff */
[----:B------:R-:W-:Y:S01]  /*3bf0*/  FFMA R5, R14, R3, R5 ;  /* 0x000000030e057223 */ /* 0x000fe20000000005 */
[----:B------:R-:W-:-:S04]  /*3c00*/  IADD3.X R11, R11, UR7, R13, P0, !PT ;  /* 0x000000070b0b7c10 */ /* 0x000fc800087fe40d */
[----:B------:R-:W-:-:S05]  /*3c10*/  F2FP.SATFINITE.E4M3.F32.PACK_AB_MERGE_C R5, RZ, R5, RZ ;  /* 0x00000005ff05723e */ /* 0x000fca00048070ff */
[----:B------:R2:W-:Y:S01]  /*3c20*/  STG.E.U8 desc[UR20][R10.64+0x1], R5 ;  /* 0x000001050a007986 */ /* 0x0005e2000c101114 */
[----:B------:R-:W-:Y:S05]  /*3c30*/  BRA `(.L_x_41) ;  /* 0x0000000800d07947 */ /* 0x000fea0003800000 */
.L_x_38:
[----:B------:R-:W-:Y:S01]  /*3c40*/  ISETP.GE.AND P1, PT, R26, 0x9, PT ;  /* 0x000000091a00780c */ /* 0x000fe20003f26270 */
[----:B------:R-:W-:Y:S01]  /*3c50*/  IMAD.WIDE.U32 R18, R10, 0x80, RZ ;  /* 0x000000800a127825 */ /* 0x000fe200078e00ff */
[----:B------:R-:W-:-:S03]  /*3c60*/  ISETP.GE.AND P0, PT, R26, 0x81, PT ;  /* 0x000000811a00780c */ /* 0x000fc60003f06270 */
[-C--:B--2---:R-:W-:Y:S01]  /*3c70*/  FMUL R57, R57, R3.reuse ;  /* 0x0000000339397220 */ /* 0x084fe20000400000 */
[----:B------:R-:W-:Y:S01]  /*3c80*/  ISETP.LT.OR P4, PT, R21, 0x1, !P1 ;  /* 0x000000011500780c */ /* 0x000fe20004f81670 */
[----:B------:R-:W-:Y:S01]  /*3c90*/  IMAD.SHL.U32 R25, R11, 0x80, RZ ;  /* 0x000000800b197824 */ /* 0x000fe200078e00ff */
[C---:B------:R-:W-:Y:S01]  /*3ca0*/  ISETP.LT.OR P1, PT, R21.reuse, 0x2, !P1 ;  /* 0x000000021500780c */ /* 0x040fe20004f21670 */
[-C--:B------:R-:W-:Y:S01]  /*3cb0*/  FMUL R56, R56, R3.reuse ;  /* 0x0000000338387220 */ /* 0x080fe20000400000 */
[----:B------:R-:W-:Y:S01]  /*3cc0*/  ISETP.LT.OR P6, PT, R21, 0x1, !P0 ;  /* 0x000000011500780c */ /* 0x000fe200047c1670 */
[----:B------:R-:W-:Y:S01]  /*3cd0*/  IMAD.IADD R25, R19, 0x1, R25 ;  /* 0x0000000113197824 */ /* 0x000fe200078e0219 */
[----:B------:R-:W-:Y:S01]  /*3ce0*/  P2R R24, PR, RZ, 0x8 ;  /* 0x00000008ff187803 */ /* 0x000fe20000000000 */
[-C--:B------:R-:W-:Y:S01]  /*3cf0*/  FMUL R53, R53, R3.reuse ;  /* 0x0000000335357220 */ /* 0x080fe20000400000 */
[----:B------:R-:W-:Y:S01]  /*3d00*/  ISETP.LT.OR P0, PT, R21, 0x2, !P0 ;  /* 0x000000021500780c */ /* 0x000fe20004701670 */
[----:B------:R-:W-:Y:S01]  /*3d10*/  FMUL R54, R54, R3 ;  /* 0x0000000336367220 */ /* 0x000fe20000400000 */
[----:B------:R-:W-:Y:S01]  /*3d20*/  F2FP.SATFINITE.E4M3.F32.PACK_AB_MERGE_C R57, RZ, R57, RZ ;  /* 0x00000039ff39723e */ /* 0x000fe200048070ff */
[----:B------:R-:W-:Y:S01]  /*3d30*/  FMUL R52, R52, R3 ;  /* 0x0000000334347220 */ /* 0x000fe20000400000 */
[----:B------:R-:W-:Y:S01]  /*3d40*/  F2FP.SATFINITE.E4M3.F32.PACK_AB_MERGE_C R29, RZ, R56, RZ ;  /* 0x00000038ff1d723e */ /* 0x000fe200048070ff */
[----:B------:R-:W0:Y:S01]  /*3d50*/  @!P4 LDC.64 R34, c[0x0][0x5c0] ;  /* 0x00017000ff22cb82 */ /* 0x000e220000000a00 */
[----:B------:R-:W-:Y:S01]  /*3d60*/  F2FP.SATFINITE.E4M3.F32.PACK_AB_MERGE_C R53, RZ, R53, RZ ;  /* 0x00000035ff35723e */ /* 0x000fe200048070ff */
[-C--:B------:R-:W-:Y:S01]  /*3d70*/  FMUL R32, R32, R3.reuse ;  /* 0x0000000320207220 */ /* 0x080fe20000400000 */
[----:B------:R-:W-:Y:S01]  /*3d80*/  F2FP.SATFINITE.E4M3.F32.PACK_AB_MERGE_C R33, RZ, R54, RZ ;  /* 0x00000036ff21723e */ /* 0x000fe200048070ff */
[----:B------:R-:W-:Y:S01]  /*3d90*/  FMUL R31, R31, R3 ;  /* 0x000000031f1f7220 */ /* 0x000fe20000400000 */
[----:B------:R-:W-:Y:S01]  /*3da0*/  F2FP.SATFINITE.E4M3.F32.PACK_AB_MERGE_C R41, RZ, R52, RZ ;  /* 0x00000034ff29723e */ /* 0x000fe200048070ff */
[----:B------:R-:W-:Y:S02]  /*3db0*/  BSSY B1, `(.L_x_42) ;  /* 0x0000030000017945 */ /* 0x000fe40003800000 */
[----:B------:R-:W1:Y:S01]  /*3dc0*/  @!P1 LDC.64 R36, c[0x0][0x5c0] ;  /* 0x00017000ff249b82 */ /* 0x000e620000000a00 */
[----:B------:R-:W-:-:S07]  /*3dd0*/  F2FP.SATFINITE.E4M3.F32.PACK_AB_MERGE_C R31, RZ, R31, RZ ;  /* 0x0000001fff1f723e */ /* 0x000fce00048070ff */
[----:B------:R-:W2:Y:S01]  /*3de0*/  @!P6 LDC.64 R38, c[0x0][0x5c0] ;  /* 0x00017000ff26eb82 */ /* 0x000ea20000000a00 */
[----:B0-----:R-:W-:-:S07]  /*3df0*/  @!P4 IADD3 R34, P2, P5, R12, UR10, R34 ;  /* 0x0000000a0c22cc10 */ /* 0x001fce000fd5e022 */
[----:B------:R-:W0:Y:S01]  /*3e00*/  @!P0 LDC.64 R42, c[0x0][0x5c0] ;  /* 0x00017000ff2a8b82 */ /* 0x000e220000000a00 */
[----:B------:R-:W-:Y:S02]  /*3e10*/  @!P4 IADD3.X R35, R20, UR9, R35, P2, P5 ;  /* 0x000000091423cc10 */ /* 0x000fe400097ea423 */
[----:B-1----:R-:W-:-:S04]  /*3e20*/  @!P1 IADD3 R36, P2, P5, R12, UR10, R36 ;  /* 0x0000000a0c249c10 */ /* 0x002fc8000fd5e024 */
[----:B------:R-:W-:Y:S02]  /*3e30*/  @!P1 IADD3.X R37, R20, UR9, R37, P2, P5 ;  /* 0x0000000914259c10 */ /* 0x000fe400097ea425 */
[----:B--2---:R-:W-:-:S04]  /*3e40*/  @!P6 IADD3 R38, P2, P5, R12, R38, R18 ;  /* 0x000000260c26e210 */ /* 0x004fc80007d5e012 */
[----:B------:R-:W-:Y:S02]  /*3e50*/  @!P6 IADD3.X R39, R20, R39, R25, P2, P5 ;  /* 0x000000271427e210 */ /* 0x000fe400017ea419 */
[----:B------:R-:W-:-:S04]  /*3e60*/  ISETP.GE.AND P2, PT, R26, 0x1, PT ;  /* 0x000000011a00780c */ /* 0x000fc80003f46270 */
[C---:B------:R-:W-:Y:S02]  /*3e70*/  ISETP.LT.OR P5, PT, R21.reuse, 0x1, !P2 ;  /* 0x000000011500780c */ /* 0x040fe400057a1670 */
[----:B------:R-:W-:-:S11]  /*3e80*/  ISETP.LT.OR P2, PT, R21, 0x2, !P2 ;  /* 0x000000021500780c */ /* 0x000fd60005741670 */
[----:B------:R-:W1:Y:S02]  /*3e90*/  @!P5 LDC.64 R18, c[0x0][0x5c0] ;  /* 0x00017000ff12db82 */ /* 0x000e640000000a00 */
[----:B-1----:R-:W-:-:S05]  /*3ea0*/  @!P5 IADD3 R18, P3, R12, R18, RZ ;  /* 0x000000120c12d210 */ /* 0x002fca0007f7e0ff */
[----:B------:R-:W-:Y:S01]  /*3eb0*/  @!P5 IMAD.X R19, R20, 0x1, R19, P3 ;  /* 0x000000011413d824 */ /* 0x000fe200018e0613 */
[----:B------:R-:W-:Y:S02]  /*3ec0*/  ISETP.NE.AND P3, PT, R24, RZ, PT ;  /* 0x000000ff1800720c */ /* 0x000fe40003f65270 */
[----:B------:R-:W1:Y:S02]  /*3ed0*/  @!P2 LDC.64 R24, c[0x0][0x5c0] ;  /* 0x00017000ff18ab82 */ /* 0x000e640000000a00 */
[----:B------:R2:W-:Y:S01]  /*3ee0*/  @!P5 STG.E.U8 desc[UR20][R18.64], R57 ;  /* 0x000000391200d986 */ /* 0x0005e2000c101114 */
[----:B-1----:R-:W-:-:S05]  /*3ef0*/  @!P2 IADD3 R24, P5, R12, R24, RZ ;  /* 0x000000180c18a210 */ /* 0x002fca0007fbe0ff */
[----:B------:R-:W-:Y:S01]  /*3f00*/  @!P2 IMAD.X R25, R20, 0x1, R25, P5 ;  /* 0x000000011419a824 */ /* 0x000fe200028e0619 */
[----:B------:R-:W-:-:S04]  /*3f10*/  ISETP.GE.AND P5, PT, R26, 0x101, PT ;  /* 0x000001011a00780c */ /* 0x000fc80003fa6270 */
[----:B------:R1:W-:Y:S01]  /*3f20*/  @!P2 STG.E.U8 desc[UR20][R24.64+0x1], R29 ;  /* 0x0000011d1800a986 */ /* 0x0003e2000c101114 */
[C---:B------:R-:W-:Y:S02]  /*3f30*/  ISETP.LT.OR P2, PT, R21.reuse, 0x1, !P5 ;  /* 0x000000011500780c */ /* 0x040fe40006f41670 */
[----:B------:R-:W-:Y:S01]  /*3f40*/  ISETP.LT.OR P5, PT, R21, 0x2, !P5 ;  /* 0x000000021500780c */ /* 0x000fe20006fa1670 */
[----:B------:R3:W-:Y:S01]  /*3f50*/  @!P4 STG.E.U8 desc[UR20][R34.64], R53 ;  /* 0x000000352200c986 */ /* 0x0007e2000c101114 */
[----:B--2---:R-:W-:-:S03]  /*3f60*/  @!P0 LEA R19, P4, R10, R12, 0x7 ;  /* 0x0000000c0a138211 */ /* 0x004fc600078838ff */
[----:B------:R3:W-:Y:S01]  /*3f70*/  @!P1 STG.E.U8 desc[UR20][R36.64+0x1], R33 ;  /* 0x0000012124009986 */ /* 0x0007e2000c101114 */
[----:B------:R-:W-:-:S03]  /*3f80*/  ISETP.GE.AND P1, PT, R26, 0x89, PT ;  /* 0x000000891a00780c */ /* 0x000fc60003f26270 */
[----:B------:R3:W-:Y:S01]  /*3f90*/  @!P6 STG.E.U8 desc[UR20][R38.64], R41 ;  /* 0x000000292600e986 */ /* 0x0007e2000c101114 */
[----:B0-----:R-:W-:Y:S01]  /*3fa0*/  @!P0 IADD3 R18, P6, R19, R42, RZ ;  /* 0x0000002a13128210 */ /* 0x001fe20007fde0ff */
[----:B------:R-:W0:Y:S01]  /*3fb0*/  @!P2 LDC.64 R44, c[0x0][0x5c0] ;  /* 0x00017000ff2cab82 */ /* 0x000e220000000a00 */
[----:B-1----:R-:W-:Y:S02]  /*3fc0*/  @!P0 LEA.HI.X R24, R10, R20, R11, 0x7, P4 ;  /* 0x000000140a188211 */ /* 0x002fe400020f3c0b */
[----:B------:R-:W-:Y:S02]  /*3fd0*/  F2FP.SATFINITE.E4M3.F32.PACK_AB_MERGE_C R25, RZ, R32, RZ ;  /* 0x00000020ff19723e */ /* 0x000fe400048070ff */
[----:B------:R-:W-:Y:S01]  /*3fe0*/  ISETP.LT.OR P4, PT, R21, 0x1, !P1 ;  /* 0x000000011500780c */ /* 0x000fe20004f81670 */
[----:B------:R-:W-:Y:S02]  /*3ff0*/  @!P0 IMAD.X R19, R24, 0x1, R43, P6 ;  /* 0x0000000118138824 */ /* 0x000fe400030e062b */
[----:B------:R-:W1:Y:S03]  /*4000*/  @!P5 LDC.64 R46, c[0x0][0x5c0] ;  /* 0x00017000ff2edb82 */ /* 0x000e660000000a00 */
[----:B------:R3:W-:Y:S07]  /*4010*/  @!P0 STG.E.U8 desc[UR20][R18.64+0x1], R25 ;  /* 0x0000011912008986 */ /* 0x0007ee000c101114 */
[----:B------:R-:W-:Y:S05]  /*4020*/  @P4 BRA `(.L_x_43) ;  /* 0x0000000000204947 */ /* 0x000fea0003800000 */
[----:B---3--:R-:W-:Y:S01]  /*4030*/  IADD3 R19, P0, R12, UR10, RZ ;  /* 0x0000000a0c137c10 */ /* 0x008fe2000ff1e0ff */
[----:B------:R-:W-:-:S03]  /*4040*/  ULDC.64 UR6, c[0x0][0x5c0] ;  /* 0x0001700000067ab9 */ /* 0x000fc60000000a00 */
[----:B------:R-:W-:Y:S02]  /*4050*/  LEA R18, P4, R10, R19, 0x7 ;  /* 0x000000130a127211 */ /* 0x000fe400078838ff */
[----:B------:R-:W-:Y:S02]  /*4060*/  IADD3.X R19, R20, UR9, RZ, P0, !PT ;  /* 0x0000000914137c10 */ /* 0x000fe400087fe4ff */
[----:B------:R-:W-:Y:S02]  /*4070*/  IADD3 R18, P0, R18, UR6, RZ ;  /* 0x0000000612127c10 */ /* 0x000fe4000ff1e0ff */
[----:B------:R-:W-:-:S04]  /*4080*/  LEA.HI.X R19, R10, R19, R11, 0x7, P4 ;  /* 0x000000130a137211 */ /* 0x000fc800020f3c0b */
[----:B------:R-:W-:-:S05]  /*4090*/  IADD3.X R19, R19, UR7, RZ, P0, !PT ;  /* 0x0000000713137c10 */ /* 0x000fca00087fe4ff */
[----:B------:R2:W-:Y:S02]  /*40a0*/  STG.E.U8 desc[UR20][R18.64], R31 ;  /* 0x0000001f12007986 */ /* 0x0005e4000c101114 */
.L_x_43:
[----:B------:R-:W-:Y:S05]  /*40b0*/  BSYNC B1 ;  /* 0x0000000000017941 */ /* 0x000fea0003800000 */
.L_x_42:
[----:B------:R-:W-:Y:S01]  /*40c0*/  ISETP.LT.OR P1, PT, R21, 0x2, !P1 ;  /* 0x000000021500780c */ /* 0x000fe20004f21670 */
[----:B------:R-:W-:Y:S01]  /*40d0*/  FMUL R30, R30, R3 ;  /* 0x000000031e1e7220 */ /* 0x000fe20000400000 */
[----:B------:R-:W-:Y:S01]  /*40e0*/  BSSY B1, `(.L_x_44) ;  /* 0x000000c000017945 */ /* 0x000fe20003800000 */
[----:B------:R-:W-:-:S03]  /*40f0*/  ISETP.GE.AND P0, PT, R26, 0x181, PT ;  /* 0x000001811a00780c */ /* 0x000fc60003f06270 */
[----:B---3--:R-:W-:-:S07]  /*4100*/  F2FP.SATFINITE.E4M3.F32.PACK_AB_MERGE_C R25, RZ, R30, RZ ;  /* 0x0000001eff19723e */ /* 0x008fce00048070ff */
[----:B------:R-:W-:Y:S05]  /*4110*/  @P1 BRA `(.L_x_45) ;  /* 0x0000000000201947 */ /* 0x000fea0003800000 */
[----:B--2---:R-:W-:Y:S01]  /*4120*/  IADD3 R19, P1, R12, UR10, RZ ;  /* 0x0000000a0c137c10 */ /* 0x004fe2000ff3e0ff */
[----:B------:R-:W-:-:S03]  /*4130*/  ULDC.64 UR6, c[0x0][0x5c0] ;  /* 0x0001700000067ab9 */ /* 0x000fc60000000a00 */
[----:B------:R-:W-:Y:S02]  /*4140*/  LEA R18, P4, R10, R19, 0x7 ;  /* 0x000000130a127211 */ /* 0x000fe400078838ff */
[----:B------:R-:W-:Y:S02]  /*4150*/  IADD3.X R19, R20, UR9, RZ, P1, !PT ;  /* 0x0000000914137c10 */ /* 0x000fe40008ffe4ff */
[----:B------:R-:W-:Y:S02]  /*4160*/  IADD3 R18, P1, R18, UR6, RZ ;  /* 0x0000000612127c10 */ /* 0x000fe4000ff3e0ff */
[----:B------:R-:W-:-:S04]  /*4170*/  LEA.HI.X R19, R10, R19, R11, 0x7, P4 ;  /* 0x000000130a137211 */ /* 0x000fc800020f3c0b */
[----:B------:R-:W-:-:S05]  /*4180*/  IADD3.X R19, R19, UR7, RZ, P1, !PT ;  /* 0x0000000713137c10 */ /* 0x000fca0008ffe4ff */
[----:B------:R3:W-:Y:S02]  /*4190*/  STG.E.U8 desc[UR20][R18.64+0x1], R25 ;  /* 0x0000011912007986 */ /* 0x0007e4000c101114 */
.L_x_45:
[----:B------:R-:W-:Y:S05]  /*41a0*/  BSYNC B1 ;  /* 0x0000000000017941 */ /* 0x000fea0003800000 */
.L_x_44:
[----:B---3--:R-:W-:Y:S02]  /*41b0*/  IMAD.SHL.U32 R25, R11, 0x100, RZ ;  /* 0x000001000b197824 */ /* 0x008fe400078e00ff */
[----:B------:R-:W-:Y:S01]  /*41c0*/  FMUL R27, R27, R3 ;  /* 0x000000031b1b7220 */ /* 0x000fe20000400000 */
[----:B--2---:R-:W-:Y:S01]  /*41d0*/  IMAD.WIDE.U32 R18, R10, 0x100, RZ ;  /* 0x000001000a127825 */ /* 0x004fe200078e00ff */
[----:B------:R-:W-:-:S03]  /*41e0*/  ISETP.LT.OR P4, PT, R21, 0x1, !P0 ;  /* 0x000000011500780c */ /* 0x000fc60004781670 */
[-C--:B------:R-:W-:Y:S01]  /*41f0*/  FMUL R28, R28, R3.reuse ;  /* 0x000000031c1c7220 */ /* 0x080fe20000400000 */
[----:B------:R-:W-:Y:S01]  /*4200*/  ISETP.LT.OR P0, PT, R21, 0x2, !P0 ;  /* 0x000000021500780c */ /* 0x000fe20004701670 */
[----:B------:R-:W-:Y:S01]  /*4210*/  IMAD.IADD R25, R19, 0x1, R25 ;  /* 0x0000000113197824 */ /* 0x000fe200078e0219 */
[----:B0-----:R-:W-:Y:S01]  /*4220*/  @!P2 IADD3 R18, P1, P6, R12, R44, R18 ;  /* 0x0000002c0c12a210 */ /* 0x001fe20007e3e012 */
[----:B------:R-:W-:Y:S01]  /*4230*/  FMUL R23, R23, R3 ;  /* 0x0000000317177220 */ /* 0x000fe20000400000 */
[----:B------:R-:W-:Y:S01]  /*4240*/  F2FP.SATFINITE.E4M3.F32.PACK_AB_MERGE_C R27, RZ, R27, RZ ;  /* 0x0000001bff1b723e */ /* 0x000fe200048070ff */
[----:B------:R-:W-:Y:S01]  /*4250*/  BSSY B1, `(.L_x_46) ;  /* 0x0000017000017945 */ /* 0x000fe20003800000 */
[----:B------:R-:W-:Y:S02]  /*4260*/  @!P2 IADD3.X R19, R20, R45, R25, P1, P6 ;  /* 0x0000002d1413a210 */ /* 0x000fe40000fec419 */
[C---:B------:R-:W-:Y:S02]  /*4270*/  @!P5 LEA R25, P6, R10.reuse, R12, 0x8 ;  /* 0x0000000c0a19d211 */ /* 0x040fe400078c40ff */
[----:B------:R-:W-:Y:S01]  /*4280*/  F2FP.SATFINITE.E4M3.F32.PACK_AB_MERGE_C R29, RZ, R28, RZ ;  /* 0x0000001cff1d723e */ /* 0x000fe200048070ff */
[----:B------:R0:W-:Y:S01]  /*4290*/  @!P2 STG.E.U8 desc[UR20][R18.64], R27 ;  /* 0x0000001b1200a986 */ /* 0x0001e2000c101114 */
[----:B-1----:R-:W-:Y:S01]  /*42a0*/  @!P5 IADD3 R24, P2, R25, R46, RZ ;  /* 0x0000002e1918d210 */ /* 0x002fe20007f5e0ff */
[----:B------:R-:W1:Y:S01]  /*42b0*/  @!P4 LDC.64 R32, c[0x0][0x5c0] ;  /* 0x00017000ff20cb82 */ /* 0x000e620000000a00 */
[----:B------:R-:W-:-:S02]  /*42c0*/  @!P5 LEA.HI.X R30, R10, R20, R11, 0x8, P6 ;  /* 0x000000140a1ed211 */ /* 0x000fc400030f440b */
[----:B------:R-:W-:Y:S02]  /*42d0*/  ISETP.GE.AND P1, PT, R26, 0x109, PT ;  /* 0x000001091a00780c */ /* 0x000fe40003f26270 */
[----:B------:R-:W-:Y:S01]  /*42e0*/  F2FP.SATFINITE.E4M3.F32.PACK_AB_MERGE_C R23, RZ, R23, RZ ;  /* 0x00000017ff17723e */ /* 0x000fe200048070ff */
[----:B------:R-:W-:Y:S01]  /*42f0*/  @!P5 IMAD.X R25, R30, 0x1, R47, P2 ;  /* 0x000000011e19d824 */ /* 0x000fe200010e062f */
[----:B------:R-:W-:Y:S01]  /*4300*/  ISETP.LT.OR P6, PT, R21, 0x1, !P1 ;  /* 0x000000011500780c */ /* 0x000fe20004fc1670 */
[----:B------:R-:W2:Y:S03]  /*4310*/  @!P0 LDC.64 R34, c[0x0][0x5c0] ;  /* 0x00017000ff228b82 */ /* 0x000ea60000000a00 */
[----:B------:R0:W-:Y:S09]  /*4320*/  @!P5 STG.E.U8 desc[UR20][R24.64+0x1], R29 ;  /* 0x0000011d1800d986 */ /* 0x0001f2000c101114 */
[----:B------:R-:W-:Y:S05]  /*4330*/  @P6 BRA `(.L_x_47) ;  /* 0x0000000000206947 */ /* 0x000fea0003800000 */
[----:B0-----:R-:W-:Y:S01]  /*4340*/  IADD3 R19, P2, R12, UR10, RZ ;  /* 0x0000000a0c137c10 */ /* 0x001fe2000ff5e0ff */
[----:B------:R-:W-:-:S03]  /*4350*/  ULDC.64 UR6, c[0x0][0x5c0] ;  /* 0x0001700000067ab9 */ /* 0x000fc60000000a00 */
[----:B------:R-:W-:Y:S02]  /*4360*/  LEA R18, P5, R10, R19, 0x8 ;  /* 0x000000130a127211 */ /* 0x000fe400078a40ff */
[----:B------:R-:W-:Y:S02]  /*4370*/  IADD3.X R19, R20, UR9, RZ, P2, !PT ;  /* 0x0000000914137c10 */ /* 0x000fe400097fe4ff */
[----:B------:R-:W-:Y:S02]  /*4380*/  IADD3 R18, P2, R18, UR6, RZ ;  /* 0x0000000612127c10 */ /* 0x000fe4000ff5e0ff */
[----:B------:R-:W-:-:S04]  /*4390*/  LEA.HI.X R19, R10, R19, R11, 0x8, P5 ;  /* 0x000000130a137211 */ /* 0x000fc800028f440b */
[----:B------:R-:W-:-:S05]  /*43a0*/  IADD3.X R19, R19, UR7, RZ, P2, !PT ;  /* 0x0000000713137c10 */ /* 0x000fca00097fe4ff */
[----:B------:R3:W-:Y:S02]  /*43b0*/  STG.E.U8 desc[UR20][R18.64], R23 ;  /* 0x0000001712007986 */ /* 0x0007e4000c101114 */
.L_x_47:
[----:B------:R-:W-:Y:S05]  /*43c0*/  BSYNC B1 ;  /* 0x0000000000017941 */ /* 0x000fea0003800000 */
.L_x_46:
[----:B------:R-:W-:Y:S01]  /*43d0*/  ISETP.LT.OR P1, PT, R21, 0x2, !P1 ;  /* 0x000000021500780c */ /* 0x000fe20004f21670 */
[----:B0--3--:R-:W-:Y:S01]  /*43e0*/  @!P4 IMAD.MOV.U32 R18, RZ, RZ, R12 ;  /* 0x000000ffff12c224 */ /* 0x009fe200078e000c */
[----:B------:R-:W-:Y:S01]  /*43f0*/  ISETP.GE.AND P2, PT, R26, 0x189, PT ;  /* 0x000001891a00780c */ /* 0x000fe20003f46270 */
[----:B------:R-:W-:Y:S02]  /*4400*/  @!P4 IMAD.MOV.U32 R19, RZ, RZ, R20 ;  /* 0x000000ffff13c224 */ /* 0x000fe400078e0014 */
[-C--:B------:R-:W-:Y:S01]  /*4410*/  FMUL R17, R17, R3.reuse ;  /* 0x0000000311117220 */ /* 0x080fe20000400000 */
[----:B------:R-:W-:Y:S02]  /*4420*/  @!P0 IMAD.MOV.U32 R24, RZ, RZ, R12 ;  /* 0x000000ffff188224 */ /* 0x000fe400078e000c */
[-C--:B------:R-:W-:Y:S01]  /*4430*/  FMUL R16, R16, R3.reuse ;  /* 0x0000000310107220 */ /* 0x080fe20000400000 */
[----:B------:R-:W-:Y:S02]  /*4440*/  @!P0 IMAD.MOV.U32 R25, RZ, RZ, R20 ;  /* 0x000000ffff198224 */ /* 0x000fe400078e0014 */
[----:B------:R-:W-:Y:S01]  /*4450*/  FMUL R22, R22, R3 ;  /* 0x0000000316167220 */ /* 0x000fe20000400000 */
[----:B------:R-:W-:Y:S01]  /*4460*/  @!P4 IMAD.WIDE.U32 R18, R10, 0x180, R18 ;  /* 0x000001800a12c825 */ /* 0x000fe200078e0012 */
[----:B------:R-:W-:Y:S01]  /*4470*/  BSSY B1, `(.L_x_48) ;  /* 0x0000014000017945 */ /* 0x000fe20003800000 */
[----:B------:R-:W-:-:S02]  /*4480*/  F2FP.SATFINITE.E4M3.F32.PACK_AB_MERGE_C R27, RZ, R17, RZ ;  /* 0x00000011ff1b723e */ /* 0x000fc400048070ff */
[----:B------:R-:W-:Y:S01]  /*4490*/  @!P0 IMAD.WIDE.U32 R24, R10, 0x180, R24 ;  /* 0x000001800a188825 */ /* 0x000fe200078e0018 */
[----:B-1----:R-:W-:Y:S02]  /*44a0*/  @!P4 IADD3 R18, P5, R18, R32, RZ ;  /* 0x000000201212c210 */ /* 0x002fe40007fbe0ff */
[----:B------:R-:W-:Y:S01]  /*44b0*/  F2FP.SATFINITE.E4M3.F32.PACK_AB_MERGE_C R29, RZ, R16, RZ ;  /* 0x00000010ff1d723e */ /* 0x000fe200048070ff */
[C---:B------:R-:W-:Y:S01]  /*44c0*/  @!P4 IMAD R23, R11.reuse, 0x180, RZ ;  /* 0x000001800b17c824 */ /* 0x040fe200078e02ff */
[----:B--2---:R-:W-:Y:S01]  /*44d0*/  @!P0 IADD3 R24, P6, R24, R34, RZ ;  /* 0x0000002218188210 */ /* 0x004fe20007fde0ff */
[----:B------:R-:W-:-:S03]  /*44e0*/  @!P0 IMAD R26, R11, 0x180, RZ ;  /* 0x000001800b1a8824 */ /* 0x000fc600078e02ff */
[----:B------:R-:W-:Y:S02]  /*44f0*/  @!P4 IADD3.X R19, R33, R19, R23, P5, !PT ;  /* 0x000000132113c210 */ /* 0x000fe40002ffe417 */
[----:B------:R-:W-:Y:S02]  /*4500*/  @!P0 IADD3.X R25, R35, R25, R26, P6, !PT ;  /* 0x0000001923198210 */ /* 0x000fe400037fe41a */
[----:B------:R-:W-:Y:S01]  /*4510*/  F2FP.SATFINITE.E4M3.F32.PACK_AB_MERGE_C R23, RZ, R22, RZ ;  /* 0x00000016ff17723e */ /* 0x000fe200048070ff */
[----:B------:R-:W-:Y:S06]  /*4520*/  @P1 BRA `(.L_x_49) ;  /* 0x0000000000201947 */ /* 0x000fec0003800000 */
[----:B------:R-:W-:Y:S01]  /*4530*/  IADD3 R17, P1, R12, UR10, RZ ;  /* 0x0000000a0c117c10 */ /* 0x000fe2000ff3e0ff */
[----:B------:R-:W-:-:S03]  /*4540*/  ULDC.64 UR6, c[0x0][0x5c0] ;  /* 0x0001700000067ab9 */ /* 0x000fc60000000a00 */
[----:B------:R-:W-:Y:S02]  /*4550*/  LEA R16, P5, R10, R17, 0x8 ;  /* 0x000000110a107211 */ /* 0x000fe400078a40ff */
[----:B------:R-:W-:Y:S02]  /*4560*/  IADD3.X R17, R20, UR9, RZ, P1, !PT ;  /* 0x0000000914117c10 */ /* 0x000fe40008ffe4ff */
[----:B------:R-:W-:Y:S02]  /*4570*/  IADD3 R16, P1, R16, UR6, RZ ;  /* 0x0000000610107c10 */ /* 0x000fe4000ff3e0ff */
[----:B------:R-:W-:-:S04]  /*4580*/  LEA.HI.X R17, R10, R17, R11, 0x8, P5 ;  /* 0x000000110a117211 */ /* 0x000fc800028f440b */
[----:B------:R-:W-:-:S05]  /*4590*/  IADD3.X R17, R17, UR7, RZ, P1, !PT ;  /* 0x0000000711117c10 */ /* 0x000fca0008ffe4ff */
[----:B------:R0:W-:Y:S02]  /*45a0*/  STG.E.U8 desc[UR20][R16.64+0x1], R23 ;  /* 0x0000011710007986 */ /* 0x0001e4000c101114 */
.L_x_49:
[----:B------:R-:W-:Y:S05]  /*45b0*/  BSYNC B1 ;  /* 0x0000000000017941 */ /* 0x000fea0003800000 */
.L_x_48:
[----:B------:R1:W-:Y:S01]  /*45c0*/  @!P4 STG.E.U8 desc[UR20][R18.64], R27 ;  /* 0x0000001b1200c986 */ /* 0x0003e2000c101114 */
[-C--:B------:R-:W-:Y:S01]  /*45d0*/  FMUL R5, R5, R3.reuse ;  /* 0x0000000305057220 */ /* 0x080fe20000400000 */
[----:B------:R-:W-:Y:S01]  /*45e0*/  BSSY B1, `(.L_x_50) ;  /* 0x000000f000017945 */ /* 0x000fe20003800000 */
[----:B------:R-:W-:Y:S01]  /*45f0*/  FMUL R14, R14, R3 ;  /* 0x000000030e0e7220 */ /* 0x000fe20000400000 */
[----:B------:R1:W-:Y:S01]  /*4600*/  @!P0 STG.E.U8 desc[UR20][R24.64+0x1], R29 ;  /* 0x0000011d18008986 */ /* 0x0003e2000c101114 */
[C---:B------:R-:W-:Y:S02]  /*4610*/  ISETP.LT.OR P0, PT, R21.reuse, 0x1, !P2 ;  /* 0x000000011500780c */ /* 0x040fe40005701670 */
[----:B------:R-:W-:Y:S02]  /*4620*/  ISETP.LT.OR P2, PT, R21, 0x2, !P2 ;  /* 0x000000021500780c */ /* 0x000fe40005741670 */
[----:B------:R-:W-:-:S09]  /*4630*/  F2FP.SATFINITE.E4M3.F32.PACK_AB_MERGE_C R5, RZ, R5, RZ ;  /* 0x00000005ff05723e */ /* 0x000fd200048070ff */
[----:B-1----:R-:W-:Y:S05]  /*4640*/  @P0 BRA `(.L_x_51) ;  /* 0x0000000000200947 */ /* 0x002fea0003800000 */
[----:B0-----:R-:W-:Y:S01]  /*4650*/  IADD3 R16, P0, R12, UR10, RZ ;  /* 0x0000000a0c107c10 */ /* 0x001fe2000ff1e0ff */
[----:B------:R-:W-:Y:S01]  /*4660*/  ULDC.64 UR6, c[0x0][0x5c0] ;  /* 0x0001700000067ab9 */ /* 0x000fe20000000a00 */
[----:B------:R-:W-:Y:S02]  /*4670*/  IMAD R19, R11, 0x180, RZ ;  /* 0x000001800b137824 */ /* 0x000fe400078e02ff */
[----:B------:R-:W-:-:S03]  /*4680*/  IADD3.X R17, R20, UR9, RZ, P0, !PT ;  /* 0x0000000914117c10 */ /* 0x000fc600087fe4ff */
[----:B------:R-:W-:-:S03]  /*4690*/  IMAD.WIDE.U32 R16, R10, 0x180, R16 ;  /* 0x000001800a107825 */ /* 0x000fc600078e0010 */
[----:B------:R-:W-:-:S04]  /*46a0*/  IADD3 R16, P0, R16, UR6, RZ ;  /* 0x0000000610107c10 */ /* 0x000fc8000ff1e0ff */
[----:B------:R-:W-:-:S05]  /*46b0*/  IADD3.X R17, R19, UR7, R17, P0, !PT ;  /* 0x0000000713117c10 */ /* 0x000fca00087fe411 */
[----:B------:R1:W-:Y:S04]  /*46c0*/  STG.E.U8 desc[UR20][R16.64], R5 ;  /* 0x0000000510007986 */ /* 0x0003e8000c101114 */
.L_x_51:
[----:B------:R-:W-:Y:S05]  /*46d0*/  BSYNC B1 ;  /* 0x0000000000017941 */ /* 0x000fea0003800000 */
.L_x_50:
[----:B-1----:R-:W-:Y:S01]  /*46e0*/  F2FP.SATFINITE.E4M3.F32.PACK_AB_MERGE_C R5, RZ, R14, RZ ;  /* 0x0000000eff05723e */ /* 0x002fe200048070ff */
[----:B------:R-:W-:Y:S06]  /*46f0*/  @P2 BRA `(.L_x_41) ;  /* 0x0000000000202947 */ /* 0x000fec0003800000 */
[----:B------:R-:W-:Y:S01]  /*4700*/  IADD3 R12, P0, R12, UR10, RZ ;  /* 0x0000000a0c0c7c10 */ /* 0x000fe2000ff1e0ff */
[----:B------:R-:W-:Y:S01]  /*4710*/  ULDC.64 UR6, c[0x0][0x5c0] ;  /* 0x0001700000067ab9 */ /* 0x000fe20000000a00 */
[----:B------:R-:W-:Y:S02]  /*4720*/  IMAD R11, R11, 0x180, RZ ;  /* 0x000001800b0b7824 */ /* 0x000fe400078e02ff */
[----:B------:R-:W-:-:S03]  /*4730*/  IADD3.X R13, R20, UR9, RZ, P0, !PT ;  /* 0x00000009140d7c10 */ /* 0x000fc600087fe4ff */
[----:B------:R-:W-:-:S03]  /*4740*/  IMAD.WIDE.U32 R12, R10, 0x180, R12 ;  /* 0x000001800a0c7825 */ /* 0x000fc600078e000c */
[----:B------:R-:W-:-:S04]  /*4750*/  IADD3 R10, P0, R12, UR6, RZ ;  /* 0x000000060c0a7c10 */ /* 0x000fc8000ff1e0ff */
[----:B------:R-:W-:-:S05]  /*4760*/  IADD3.X R11, R11, UR7, R13, P0, !PT ;  /* 0x000000070b0b7c10 */ /* 0x000fca00087fe40d */
[----:B------:R3:W-:Y:S04]  /*4770*/  STG.E.U8 desc[UR20][R10.64+0x1], R5 ;  /* 0x000001050a007986 */ /* 0x0007e8000c101114 */
.L_x_41:
[----:B------:R-:W-:Y:S05]  /*4780*/  BSYNC B0 ;  /* 0x0000000000007941 */ /* 0x000fea0003800000 */
.L_x_37:
[----:B------:R-:W-:Y:S01]  /*4790*/  ULDC UR6, c[0x0][0xc] ;  /* 0x0000030000067ab9 */ /* 0x000fe20000000800 */
[----:B------:R-:W-:Y:S01]  /*47a0*/  ULDC UR7, c[0x0][0x10] ;  /* 0x0000040000077ab9 */ /* 0x000fe20000000800 */
[----:B--23-5:R-:W2:Y:S01]  /*47b0*/  LDC R5, c[0x0][0x14] ;  /* 0x00000500ff057b82 */ /* 0x02cea20000000800 */
[----:B------:R-:W-:Y:S01]  /*47c0*/  UIMAD.WIDE.U32 UR6, UR6, UR7, URZ ;  /* 0x00000007060672a5 */ /* 0x000fe2000f8e003f */
[----:B------:R-:W-:Y:S02]  /*47d0*/  IMAD.MOV.U32 R13, RZ, RZ, -0x1 ;  /* 0xffffffffff0d7424 */ /* 0x000fe400078e00ff */
[----:B------:R-:W-:-:S03]  /*47e0*/  IMAD.MOV.U32 R33, RZ, RZ, -0x1 ;  /* 0xffffffffff217424 */ /* 0x000fc600078e00ff */
[----:B--2---:R-:W-:-:S04]  /*47f0*/  IMAD.WIDE.U32 R6, R5, UR6, R6 ;  /* 0x0000000605067c25 */ /* 0x004fc8000f8e0006 */
[----:B------:R-:W-:Y:S01]  /*4800*/  IMAD R5, R5, UR7, RZ ;  /* 0x0000000705057c24 */ /* 0x000fe2000f8e02ff */
[----:B------:R-:W-:Y:S02]  /*4810*/  ULDC.64 UR6, c[0x0][0x650] ;  /* 0x0001940000067ab9 */ /* 0x000fe40000000a00 */
[----:B------:R-:W-:Y:S01]  /*4820*/  ISETP.GE.U32.AND P0, PT, R6, UR6, PT ;  /* 0x0000000606007c0c */ /* 0x000fe2000bf06070 */
[--C-:B------:R-:W-:Y:S01]  /*4830*/  IMAD.IADD R7, R7, 0x1, R5.reuse ;  /* 0x0000000107077824 */ /* 0x100fe200078e0205 */
[----:B------:R-:W-:-:S04]  /*4840*/  PRMT R5, RZ, 0x7610, R5 ;  /* 0x00007610ff057816 */ /* 0x000fc80000000005 */
[----:B------:R-:W-:-:S13]  /*4850*/  ISETP.GE.U32.AND.EX P0, PT, R7, UR7, PT, P0 ;  /* 0x0000000707007c0c */ /* 0x000fda000bf06100 */
[----:B------:R-:W-:Y:S05]  /*4860*/  @P0 BRA `(.L_x_52) ;  /* 0x0000000400600947 */ /* 0x000fea0003800000 */
[----:B------:R-:W2:Y:S01]  /*4870*/  S2R R22, SR_CTAID.X ;  /* 0x0000000000167919 */ /* 0x000ea20000002500 */
[----:B0-----:R-:W0:Y:S01]  /*4880*/  LDC.64 R16, c[0x0][0x628] ;  /* 0x00018a00ff107b82 */ /* 0x001e220000000a00 */
[----:B------:R-:W-:Y:S01]  /*4890*/  ULDC UR6, c[0x0][0x150] ;  /* 0x0000540000067ab9 */ /* 0x000fe20000000800 */
[----:B------:R-:W-:Y:S01]  /*48a0*/  IMAD.MOV.U32 R14, RZ, RZ, R6 ;  /* 0x000000ffff0e7224 */ /* 0x000fe200078e0006 */
[----:B------:R-:W3:Y:S01]  /*48b0*/  S2R R24, SR_CTAID.Y ;  /* 0x0000000000187919 */ /* 0x000ee20000002600 */
[----:B------:R-:W-:-:S04]  /*48c0*/  IMAD.MOV.U32 R15, RZ, RZ, R7 ;  /* 0x000000ffff0f7224 */ /* 0x000fc800078e0007 */
[----:B------:R-:W4:Y:S08]  /*48d0*/  LDC R25, c[0x0][0x144] ;  /* 0x00005100ff197b82 */ /* 0x000f300000000800 */
[----:B-1----:R-:W1:Y:S08]  /*48e0*/  LDC R18, c[0x0][0x630] ;  /* 0x00018c00ff127b82 */ /* 0x002e700000000800 */
[----:B------:R-:W1:Y:S01]  /*48f0*/  LDC.64 R20, c[0x0][0x620] ;  /* 0x00018800ff147b82 */ /* 0x000e620000000a00 */
[----:B0-----:R-:W-:-:S04]  /*4900*/  ISETP.NE.U32.AND P0, PT, R16, RZ, PT ;  /* 0x000000ff1000720c */ /* 0x001fc80003f05070 */
[----:B------:R-:W-:Y:S02]  /*4910*/  ISETP.NE.AND.EX P0, PT, R17, RZ, PT, P0 ;  /* 0x000000ff1100720c */ /* 0x000fe40003f05300 */
[----:B--2---:R-:W-:-:S05]  /*4920*/  I2FP.F32.U32 R5, R22 ;  /* 0x0000001600057245 */ /* 0x004fca0000201000 */
[----:B------:R-:W-:-:S04]  /*4930*/  FMUL R5, R5, UR6 ;  /* 0x0000000605057c20 */ /* 0x000fc80008400000 */
[----:B------:R0:W2:Y:S02]  /*4940*/  F2I.U32.TRUNC.NTZ R23, R5 ;  /* 0x0000000500177305 */ /* 0x0000a4000020f000 */
[----:B---34-:R-:W-:Y:S05]  /*4950*/  @!P0 BRA `(.L_x_53) ;  /* 0x0000000000288947 */ /* 0x018fea0003800000 */
[----:B0-----:R-:W0:Y:S02]  /*4960*/  LDC R5, c[0x0][0x634] ;  /* 0x00018d00ff057b82 */ /* 0x001e240000000800 */
        /* <DEDUP_REMOVED lines=9> */
.L_x_53:
[-CC-:B-1----:R-:W-:Y:S01]  /*4a00*/  SHF.R.U64 R33, R14, R18.reuse, R15.reuse ;  /* 0x000000120e217219 */ /* 0x182fe2000000120f */
[----:B------:R-:W1:Y:S01]  /*4a10*/  LDC.64 R34, c[0x0][0x640] ;  /* 0x00019000ff227b82 */ /* 0x000e620000000a00 */
[----:B0-----:R-:W-:Y:S01]  /*4a20*/  SHF.R.U32.HI R5, RZ, R18, R15 ;  /* 0x00000012ff057219 */ /* 0x001fe2000001160f */
[----:B--2---:R-:W-:Y:S01]  /*4a30*/  IMAD.MOV R23, RZ, RZ, -R23 ;  /* 0x000000ffff177224 */ /* 0x004fe200078e0a17 */
[----:B------:R-:W-:Y:S01]  /*4a40*/  IADD3 R13, P0, RZ, -R33, RZ ;  /* 0x80000021ff0d7210 */ /* 0x000fe20007f1e0ff */
[----:B------:R-:W-:Y:S02]  /*4a50*/  ULDC UR6, c[0x0][0x154] ;  /* 0x0000550000067ab9 */ /* 0x000fe40000000800 */
[----:B------:R-:W-:Y:S02]  /*4a60*/  IMAD R28, R25, R23, R22 ;  /* 0x00000017191c7224 */ /* 0x000fe400078e0216 */
[----:B------:R-:W0:Y:S01]  /*4a70*/  LDC R14, c[0x0][0x618] ;  /* 0x00018600ff0e7b82 */ /* 0x000e220000000800 */
[----:B------:R-:W-:-:S02]  /*4a80*/  IMAD.X R5, RZ, RZ, ~R5, P0 ;  /* 0x000000ffff057224 */ /* 0x000fc400000e0e05 */
[----:B------:R-:W-:-:S04]  /*4a90*/  IMAD.WIDE.U32 R10, R13, R20, R6 ;  /* 0x000000140d0a7225 */ /* 0x000fc800078e0006 */
[----:B------:R-:W-:Y:S01]  /*4aa0*/  IMAD R12, R5, R20, RZ ;  /* 0x00000014050c7224 */ /* 0x000fe200078e02ff */
[----:B------:R-:W2:Y:S03]  /*4ab0*/  LDC R26, c[0x0][0x608] ;  /* 0x00018200ff1a7b82 */ /* 0x000ea60000000800 */
[----:B------:R-:W-:Y:S02]  /*4ac0*/  IMAD R5, R13, R21, R12 ;  /* 0x000000150d057224 */ /* 0x000fe400078e020c */
[----:B------:R-:W-:Y:S02]  /*4ad0*/  IMAD.MOV.U32 R13, RZ, RZ, 0x1 ;  /* 0x00000001ff0d7424 */ /* 0x000fe400078e00ff */
[----:B------:R-:W-:Y:S01]  /*4ae0*/  IMAD.IADD R5, R11, 0x1, R5 ;  /* 0x000000010b057824 */ /* 0x000fe200078e0205 */
[----:B------:R-:W3:Y:S01]  /*4af0*/  LDC R30, c[0x0][0x658] ;  /* 0x00019600ff1e7b82 */ /* 0x000ee20000000800 */
[----:B------:R-:W-:-:S02]  /*4b00*/  I2FP.F32.U32 R11, R24 ;  /* 0x00000018000b7245 */ /* 0x000fc40000201000 */
[----:B-1----:R-:W-:-:S03]  /*4b10*/  ISETP.NE.U32.AND P0, PT, R34, RZ, PT ;  /* 0x000000ff2200720c */ /* 0x002fc60003f05070 */
[----:B------:R-:W-:Y:S01]  /*4b20*/  FMUL R12, R11, UR6 ;  /* 0x000000060b0c7c20 */ /* 0x000fe20008400000 */
[----:B------:R-:W-:Y:S01]  /*4b30*/  ISETP.NE.AND.EX P0, PT, R35, RZ, PT, P0 ;  /* 0x000000ff2300720c */ /* 0x000fe20003f05300 */
[----:B------:R-:W1:Y:S01]  /*4b40*/  LDC R21, c[0x0][0x148] ;  /* 0x00005200ff157b82 */ /* 0x000e620000000800 */
[-CC-:B0-----:R-:W-:Y:S01]  /*4b50*/  SHF.R.U64 R18, R10, R14.reuse, R5.reuse ;  /* 0x0000000e0a127219 */ /* 0x181fe20000001205 */
[----:B------:R0:W4:Y:S01]  /*4b60*/  F2I.U32.TRUNC.NTZ R20, R12 ;  /* 0x0000000c00147305 */ /* 0x000122000020f000 */
[----:B------:R-:W-:Y:S01]  /*4b70*/  SHF.R.U32.HI R5, RZ, R14, R5 ;  /* 0x0000000eff057219 */ /* 0x000fe20000011605 */
[----:B------:R-:W-:-:S04]  /*4b80*/  IMAD.MOV.U32 R11, RZ, RZ, -0x1 ;  /* 0xffffffffff0b7424 */ /* 0x000fc800078e00ff */
[----:B------:R-:W0:Y:S01]  /*4b90*/  LDC R22, c[0x0][0x600] ;  /* 0x00018000ff167b82 */ /* 0x000e220000000800 */
[-CC-:B--2---:R-:W-:Y:S02]  /*4ba0*/  SHF.R.U64 R16, R18, R26.reuse, R5.reuse ;  /* 0x0000001a12107219 */ /* 0x184fe40000001205 */
[----:B------:R-:W-:-:S05]  /*4bb0*/  SHF.R.U32.HI R5, RZ, R26, R5 ;  /* 0x0000001aff057219 */ /* 0x000fca0000011605 */
[----:B------:R-:W2:Y:S01]  /*4bc0*/  LDC R25, c[0x0][0x648] ;  /* 0x00019200ff197b82 */ /* 0x000ea20000000800 */
[-C--:B---3--:R-:W-:Y:S02]  /*4bd0*/  SHF.L.U32 R10, R11, R30.reuse, RZ ;  /* 0x0000001e0b0a7219 */ /* 0x088fe400000006ff */
[-CC-:B------:R-:W-:Y:S02]  /*4be0*/  SHF.R.U64 R19, R16, R30.reuse, R5.reuse ;  /* 0x0000001e10137219 */ /* 0x180fe40000001205 */
[----:B------:R-:W-:Y:S02]  /*4bf0*/  SHF.R.U32.HI R11, RZ, R30, R5 ;  /* 0x0000001eff0b7219 */ /* 0x000fe40000011605 */
[----:B------:R-:W-:Y:S01]  /*4c00*/  LOP3.LUT R23, RZ, R10, RZ, 0x33, !PT ;  /* 0x0000000aff177212 */ /* 0x000fe200078e33ff */
[----:B------:R-:W3:Y:S01]  /*4c10*/  LDC R27, c[0x0][0x638] ;  /* 0x00018e00ff1b7b82 */ /* 0x000ee20000000800 */
[----:B------:R-:W-:Y:S01]  /*4c20*/  SHF.L.U32 R30, R13, R30, RZ ;  /* 0x0000001e0d1e7219 */ /* 0x000fe200000006ff */
[----:B------:R-:W-:-:S06]  /*4c30*/  IMAD.MOV.U32 R10, RZ, RZ, R19 ;  /* 0x000000ffff0a7224 */ /* 0x000fcc00078e0013 */
[----:B------:R-:W0:Y:S01]  /*4c40*/  LDC R29, c[0x0][0x610] ;  /* 0x00018400ff1d7b82 */ /* 0x000e220000000800 */
[----:B----4-:R-:W-:Y:S05]  /*4c50*/  @!P0 BRA `(.L_x_54) ;  /* 0x0000000000288947 */ /* 0x010fea0003800000 */
[----:B------:R-:W4:Y:S02]  /*4c60*/  LDC R10, c[0x0][0x64c] ;  /* 0x00019300ff0a7b82 */ /* 0x000f240000000800 */
[----:B----4-:R-:W-:-:S05]  /*4c70*/  IADD3 R5, P0, R19, R10, RZ ;  /* 0x0000000a13057210 */ /* 0x010fca0007f1e0ff */
[----:B------:R-:W-:-:S04]  /*4c80*/  IMAD.X R17, RZ, RZ, R11, P0 ;  /* 0x000000ffff117224 */ /* 0x000fc800000e060b */
[----:B------:R-:W-:-:S04]  /*4c90*/  IMAD.WIDE.U32 R10, R17, R34, RZ ;  /* 0x00000022110a7225 */ /* 0x000fc800078e00ff */
[----:B0-----:R-:W-:-:S04]  /*4ca0*/  IMAD.WIDE.U32 R12, P0, R5, R35, R10 ;  /* 0x00000023050c7225 */ /* 0x001fc8000780000a */
[----:B------:R-:W-:-:S04]  /*4cb0*/  IMAD.WIDE.U32 R10, R5, R34, RZ ;  /* 0x00000022050a7225 */ /* 0x000fc800078e00ff */
[----:B------:R-:W-:Y:S01]  /*4cc0*/  IMAD.X R15, RZ, RZ, RZ, P0 ;  /* 0x000000ffff0f7224 */ /* 0x000fe200000e06ff */
[----:B------:R-:W-:Y:S01]  /*4cd0*/  IADD3 RZ, P0, R11, R12, RZ ;  /* 0x0000000c0bff7210 */ /* 0x000fe20007f1e0ff */
[----:B------:R-:W-:-:S04]  /*4ce0*/  IMAD.MOV.U32 R14, RZ, RZ, R13 ;  /* 0x000000ffff0e7224 */ /* 0x000fc800078e000d */
[----:B------:R-:W-:-:S08]  /*4cf0*/  IMAD.WIDE.U32.X R10, R17, R35, R14, P0 ;  /* 0x00000023110a7225 */ /* 0x000fd000000e040e */
.L_x_54:
[----:B--2---:R-:W-:Y:S01]  /*4d00*/  SHF.R.U64 R5, R10, R25, R11 ;  /* 0x000000190a057219 */ /* 0x004fe2000000120b */
[----:B0-----:R-:W-:Y:S01]  /*4d10*/  VIADD R11, R22, 0xffffffff ;  /* 0xffffffff160b7836 */ /* 0x001fe20000000000 */
[----:B------:R-:W-:Y:S01]  /*4d20*/  LOP3.LUT R16, R16, R23, RZ, 0xc0, !PT ;  /* 0x0000001710107212 */ /* 0x000fe200078ec0ff */
[----:B------:R-:W-:Y:S02]  /*4d30*/  IMAD.MOV R20, RZ, RZ, -R20 ;  /* 0x000000ffff147224 */ /* 0x000fe400078e0a14 */
[----:B------:R-:W-:Y:S01]  /*4d40*/  IMAD.MOV R10, RZ, RZ, -R5 ;  /* 0x000000ffff0a7224 */ /* 0x000fe200078e0a05 */
[----:B------:R-:W-:Y:S01]  /*4d50*/  LOP3.LUT R18, R18, R11, RZ, 0xc0, !PT ;  /* 0x0000000b12127212 */ /* 0x000fe200078ec0ff */
[----:B------:R-:W-:Y:S02]  /*4d60*/  IMAD R15, R30, R5, R16 ;  /* 0x000000051e0f7224 */ /* 0x000fe400078e0210 */
[----:B-1----:R-:W-:Y:S02]  /*4d70*/  @P3 IMAD R28, R21, R20, R24 ;  /* 0x00000014151c3224 */ /* 0x002fe400078e0218 */
[----:B---3--:R-:W-:-:S02]  /*4d80*/  IMAD R5, R10, R27, R19 ;  /* 0x0000001b0a057224 */ /* 0x008fc400078e0213 */
[----:B------:R-:W-:Y:S02]  /*4d90*/  IMAD R15, R15, R29, R28 ;  /* 0x0000001d0f0f7224 */ /* 0x000fe400078e021c */
[----:B------:R-:W-:Y:S02]  /*4da0*/  IMAD R10, R5, R22, R18 ;  /* 0x00000016050a7224 */ /* 0x000fe400078e0212 */
[----:B------:R-:W-:-:S03]  /*4db0*/  IMAD.MOV.U32 R11, RZ, RZ, 0x1 ;  /* 0x00000001ff0b7424 */ /* 0x000fc600078e00ff */
[----:B------:R-:W-:Y:S02]  /*4dc0*/  SEL R13, R10, R15, !P3 ;  /* 0x0000000f0a0d7207 */ /* 0x000fe40005800000 */
[----:B------:R-:W-:Y:S02]  /*4dd0*/  PRMT R5, R11, 0x7610, R5 ;  /* 0x000076100b057816 */ /* 0x000fe40000000005 */
[----:B------:R-:W-:-:S07]  /*4de0*/  SEL R15, R15, R10, !P3 ;  /* 0x0000000a0f0f7207 */ /* 0x000fce0005800000 */
.L_x_52:
[----:B------:R-:W-:Y:S01]  /*4df0*/  LOP3.LUT P0, RZ, R5, 0xff, RZ, 0xc0, !PT ;  /* 0x000000ff05ff7812 */ /* 0x000fe2000780c0ff */
[----:B------:R-:W-:-:S04]  /*4e00*/  UIMAD.WIDE.U32 UR6, UR5, -0x55555555, URZ ;  /* 0xaaaaaaab050678a5 */ /* 0x000fc8000f8e003f */
[----:B------:R-:W-:-:S04]  /*4e10*/  USHF.R.U32.HI UR6, URZ, 0x2, UR7 ;  /* 0x000000023f067899 */ /* 0x000fc80008011607 */
[----:B------:R-:W-:-:S04]  /*4e20*/  UIMAD UR5, UR6, -0x6, UR5 ;  /* 0xfffffffa060578a4 */ /* 0x000fc8000f8e0205 */
[----:B------:R-:W-:Y:S08]  /*4e30*/  @P0 BRA `(.L_x_55) ;  /* 0xffffffc000fc0947 */ /* 0x000ff0000383ffff */
[----:B------:R-:W-:Y:S05]  /*4e40*/  EXIT ;  /* 0x000000000000794d */ /* 0x000fea0003800000 */
.L_x_7:
[----:B0-----:R-:W-:Y:S01]  /*4e50*/  ULDC.64 UR4, c[0x0][0x650] ;  /* 0x0001940000047ab9 */ /* 0x001fe20000000a00 */
        /* <DEDUP_REMOVED lines=25> */
.L_x_57:
[----:B------:R-:W0:Y:S01]  /*4ff0*/  LDC.64 R28, c[0x0][0x640] ;  /* 0x00019000ff1c7b82 */ /* 0x000e220000000a00 */
[-CC-:B------:R-:W-:Y:S01]  /*5000*/  SHF.R.U64 R21, R16, R0.reuse, R17.reuse ;  /* 0x0000000010157219 */ /* 0x180fe20000001211 */
[----:B------:R-:W-:Y:S01]  /*5010*/  IMAD.MOV.U32 R26, RZ, RZ, 0x1 ;  /* 0x00000001ff1a7424 */ /* 0x000fe200078e00ff */
[----:B------:R-:W-:Y:S02]  /*5020*/  SHF.R.U32.HI R0, RZ, R0, R17 ;  /* 0x00000000ff007219 */ /* 0x000fe40000011611 */
[----:B------:R-:W-:-:S03]  /*5030*/  IADD3 R15, P0, RZ, -R21, RZ ;  /* 0x80000015ff0f7210 */ /* 0x000fc60007f1e0ff */
[----:B------:R-:W1:Y:S02]  /*5040*/  LDC R14, c[0x0][0x618] ;  /* 0x00018600ff0e7b82 */ /* 0x000e640000000800 */
[----:B------:R-:W-:-:S04]  /*5050*/  IMAD.X R13, RZ, RZ, ~R0, P0 ;  /* 0x000000ffff0d7224 */ /* 0x000fc800000e0e00 */
[-C--:B------:R-:W-:Y:S02]  /*5060*/  IMAD R0, R13, R22.reuse, RZ ;  /* 0x000000160d007224 */ /* 0x080fe400078e02ff */
[----:B------:R-:W2:Y:S01]  /*5070*/  LDC R16, c[0x0][0x608] ;  /* 0x00018200ff107b82 */ /* 0x000ea20000000800 */
[----:B------:R-:W-:-:S04]  /*5080*/  IMAD.WIDE.U32 R12, R15, R22, R6 ;  /* 0x000000160f0c7225 */ /* 0x000fc800078e0006 */
[----:B------:R-:W-:-:S03]  /*5090*/  IMAD R15, R15, R23, R0 ;  /* 0x000000170f0f7224 */ /* 0x000fc600078e0200 */
[----:B------:R-:W3:Y:S01]  /*50a0*/  LDC R27, c[0x0][0x658] ;  /* 0x00019600ff1b7b82 */ /* 0x000ee20000000800 */
[----:B------:R-:W-:Y:S01]  /*50b0*/  IMAD.IADD R13, R13, 0x1, R15 ;  /* 0x000000010d0d7824 */ /* 0x000fe200078e020f */
[----:B0-----:R-:W-:-:S04]  /*50c0*/  ISETP.NE.U32.AND P0, PT, R28, RZ, PT ;  /* 0x000000ff1c00720c */ /* 0x001fc80003f05070 */
[----:B------:R-:W-:Y:S02]  /*50d0*/  ISETP.NE.AND.EX P0, PT, R29, RZ, PT, P0 ;  /* 0x000000ff1d00720c */ /* 0x000fe40003f05300 */
[----:B------:R-:W0:Y:S01]  /*50e0*/  LDC R18, c[0x0][0x600] ;  /* 0x00018000ff127b82 */ /* 0x000e220000000800 */
[-CC-:B-1----:R-:W-:Y:S01]  /*50f0*/  SHF.R.U64 R2, R12, R14.reuse, R13.reuse ;  /* 0x0000000e0c027219 */ /* 0x182fe2000000120d */
[----:B------:R-:W-:Y:S01]  /*5100*/  IMAD.MOV.U32 R12, RZ, RZ, -0x1 ;  /* 0xffffffffff0c7424 */ /* 0x000fe200078e00ff */
[----:B------:R-:W-:-:S05]  /*5110*/  SHF.R.U32.HI R13, RZ, R14, R13 ;  /* 0x0000000eff0d7219 */ /* 0x000fca000001160d */
[----:B------:R-:W1:Y:S01]  /*5120*/  LDC R22, c[0x0][0x648] ;  /* 0x00019200ff167b82 */ /* 0x000e620000000800 */
[-CC-:B--2---:R-:W-:Y:S02]  /*5130*/  SHF.R.U64 R23, R2, R16.reuse, R13.reuse ;  /* 0x0000001002177219 */ /* 0x184fe4000000120d */
[----:B------:R-:W-:-:S05]  /*5140*/  SHF.R.U32.HI R0, RZ, R16, R13 ;  /* 0x00000010ff007219 */ /* 0x000fca000001160d */
[----:B------:R-:W2:Y:S01]  /*5150*/  LDC R24, c[0x0][0x638] ;  /* 0x00018e00ff187b82 */ /* 0x000ea20000000800 */
[-C--:B---3--:R-:W-:Y:S02]  /*5160*/  SHF.L.U32 R12, R12, R27.reuse, RZ ;  /* 0x0000001b0c0c7219 */ /* 0x088fe400000006ff */
[-CC-:B------:R-:W-:Y:S02]  /*5170*/  SHF.R.U64 R25, R23, R27.reuse, R0.reuse ;  /* 0x0000001b17197219 */ /* 0x180fe40000001200 */
[----:B------:R-:W-:Y:S02]  /*5180*/  LOP3.LUT R30, RZ, R12, RZ, 0x33, !PT ;  /* 0x0000000cff1e7212 */ /* 0x000fe400078e33ff */
[----:B------:R-:W-:Y:S01]  /*5190*/  SHF.R.U32.HI R13, RZ, R27, R0 ;  /* 0x0000001bff0d7219 */ /* 0x000fe20000011600 */
[----:B------:R-:W3:Y:S01]  /*51a0*/  LDC R31, c[0x0][0x610] ;  /* 0x00018400ff1f7b82 */ /* 0x000ee20000000800 */
[----:B------:R-:W-:Y:S01]  /*51b0*/  IMAD.MOV.U32 R12, RZ, RZ, R25 ;  /* 0x000000ffff0c7224 */ /* 0x000fe200078e0019 */
[----:B------:R-:W-:Y:S06]  /*51c0*/  @!P0 BRA `(.L_x_58) ;  /* 0x0000000000288947 */ /* 0x000fec0003800000 */
        /* <DEDUP_REMOVED lines=10> */
.L_x_58:
[----:B-1----:R-:W-:Y:S01]  /*5270*/  SHF.R.U64 R5, R12, R22, R13 ;  /* 0x000000160c057219 */ /* 0x002fe2000000120d */
[----:B0-----:R-:W-:Y:S01]  /*5280*/  VIADD R13, R18, 0xffffffff ;  /* 0xffffffff120d7836 */ /* 0x001fe20000000000 */
[----:B------:R-:W-:Y:S01]  /*5290*/  SHF.L.U32 R26, R26, R27, RZ ;  /* 0x0000001b1a1a7219 */ /* 0x000fe200000006ff */
[----:B------:R-:W-:Y:S01]  /*52a0*/  @P3 IMAD R10, R11, R20, R4 ;  /* 0x000000140b0a3224 */ /* 0x000fe200078e0204 */
[----:B------:R-:W-:Y:S01]  /*52b0*/  LOP3.LUT R0, R23, R30, RZ, 0xc0, !PT ;  /* 0x0000001e17007212 */ /* 0x000fe200078ec0ff */
[----:B------:R-:W-:Y:S01]  /*52c0*/  IMAD.MOV R12, RZ, RZ, -R5 ;  /* 0x000000ffff0c7224 */ /* 0x000fe200078e0a05 */
[----:B------:R-:W-:Y:S01]  /*52d0*/  LOP3.LUT R11, R2, R13, RZ, 0xc0, !PT ;  /* 0x0000000d020b7212 */ /* 0x000fe200078ec0ff */
[----:B------:R-:W-:Y:S02]  /*52e0*/  IMAD.MOV.U32 R2, RZ, RZ, 0x1 ;  /* 0x00000001ff027424 */ /* 0x000fe400078e00ff */
[----:B------:R-:W-:Y:S02]  /*52f0*/  IMAD R5, R26, R5, R0 ;  /* 0x000000051a057224 */ /* 0x000fe400078e0200 */
[----:B--2---:R-:W-:-:S02]  /*5300*/  IMAD R0, R12, R24, R25 ;  /* 0x000000180c007224 */ /* 0x004fc400078e0219 */
[----:B---3--:R-:W-:Y:S02]  /*5310*/  IMAD R10, R5, R31, R10 ;  /* 0x0000001f050a7224 */ /* 0x008fe400078e020a */
[----:B------:R-:W-:Y:S01]  /*5320*/  IMAD R5, R0, R18, R11 ;  /* 0x0000001200057224 */ /* 0x000fe200078e020b */
[----:B------:R-:W-:Y:S01]  /*5330*/  PRMT R0, R2, 0x7610, R0 ;  /* 0x0000761002007816 */ /* 0x000fe20000000000 */
[----:B------:R-:W-:-:S03]  /*5340*/  IMAD.MOV.U32 R16, RZ, RZ, R21 ;  /* 0x000000ffff107224 */ /* 0x000fc600078e0015 */
[----:B------:R-:W-:Y:S02]  /*5350*/  SEL R2, R5, R10, !P3 ;  /* 0x0000000a05027207 */ /* 0x000fe40005800000 */
[----:B------:R-:W-:-:S07]  /*5360*/  SEL R18, R10, R5, !P3 ;  /* 0x000000050a127207 */ /* 0x000fce0005800000 */
.L_x_56:
[----:B------:R-:W-:-:S08]  /*5370*/  NOP ;  /* 0x0000000000007918 */ /* 0x000fd00000000000 */
[----:B------:R-:W0:-:S00]  /*5380*/  USETMAXREG.DEALLOC.CTAPOOL 0x28 ;  /* 0x00000028000079c8 */ /* 0x000e0000080e0500 */
[----:B0-----:R-:W-:-:S13]  /*5390*/  ISETP.NE.AND P0, PT, R3, RZ, PT ;  /* 0x000000ff0300720c */ /* 0x001fda0003f05270 */
[----:B------:R-:W-:Y:S05]  /*53a0*/  @P0 EXIT ;  /* 0x000000000000094d */ /* 0x000fea0003800000 */
[----:B------:R-:W-:Y:S01]  /*53b0*/  LOP3.LUT P0, RZ, R0, 0xff, RZ, 0xc0, !PT ;  /* 0x000000ff00ff7812 */ /* 0x000fe2000780c0ff */
[----:B------:R-:W-:Y:S02]  /*53c0*/  IMAD.MOV.U32 R0, RZ, RZ, 0x1 ;  /* 0x00000001ff007424 */ /* 0x000fe400078e00ff */
[----:B------:R-:W-:-:S10]  /*53d0*/  IMAD.MOV.U32 R17, RZ, RZ, RZ ;  /* 0x000000ffff117224 */ /* 0x000fd400078e00ff */
[----:B------:R-:W-:Y:S05]  /*53e0*/  @!P0 BRA `(.L_x_59) ;  /* 0x0000000c00448947 */ /* 0x000fea0003800000 */
[----:B------:R-:W0:Y:S01]  /*53f0*/  LDC R0, c[0x0][0x28c] ;  /* 0x0000a300ff007b82 */ /* 0x000e220000000800 */
[----:B------:R-:W1:Y:S01]  /*5400*/  S2R R12, SR_CgaCtaId ;  /* 0x00000000000c7919 */ /* 0x000e620000008800 */
[----:B------:R-:W-:Y:S01]  /*5410*/  ULDC UR5, c[0x0][0x658] ;  /* 0x0001960000057ab9 */ /* 0x000fe20000000800 */
[----:B------:R-:W-:Y:S01]  /*5420*/  UMOV UR7, 0xffffffff ;  /* 0xffffffff00077882 */ /* 0x000fe20000000000 */
[----:B------:R-:W-:Y:S01]  /*5430*/  ULDC UR6, c[0x0][0xc] ;  /* 0x0000030000067ab9 */ /* 0x000fe20000000800 */
[----:B------:R-:W-:Y:S01]  /*5440*/  USHF.L.U32 UR8, UR7, UR5, URZ ;  /* 0x0000000507087299 */ /* 0x000fe2000800063f */
[----:B------:R-:W-:Y:S01]  /*5450*/  BSSY B0, `(.L_x_59) ;  /* 0x00000ca000007945 */ /* 0x000fe20003800000 */
[----:B------:R-:W-:Y:S01]  /*5460*/  UMOV UR9, 0x1 ;  /* 0x0000000100097882 */ /* 0x000fe20000000000 */
[----:B------:R-:W-:Y:S01]  /*5470*/  ULDC UR7, c[0x0][0x10] ;  /* 0x0000040000077ab9 */ /* 0x000fe20000000800 */
[----:B------:R-:W-:Y:S01]  /*5480*/  USHF.L.U32 UR18, UR9, UR5, URZ ;  /* 0x0000000509127299 */ /* 0x000fe2000800063f */
[----:B------:R-:W-:Y:S01]  /*5490*/  IMAD.MOV.U32 R14, RZ, RZ, 0x1 ;  /* 0x00000001ff0e7424 */ /* 0x000fe200078e00ff */
[----:B------:R-:W-:Y:S01]  /*54a0*/  UIMAD.WIDE.U32 UR6, UR6, UR7, URZ ;  /* 0x00000007060672a5 */ /* 0x000fe2000f8e003f */
[----:B------:R-:W-:Y:S01]  /*54b0*/  LOP3.LUT R15, R8, 0x2, RZ, 0xfc, !PT ;  /* 0x00000002080f7812 */ /* 0x000fe200078efcff */
[----:B------:R-:W-:Y:S01]  /*54c0*/  ULDC UR5, c[0x0][0x14] ;  /* 0x0000050000057ab9 */ /* 0x000fe20000000800 */
[----:B------:R-:W-:Y:S01]  /*54d0*/  IMAD.MOV.U32 R17, RZ, RZ, RZ ;  /* 0x000000ffff117224 */ /* 0x000fe200078e00ff */
[----:B------:R-:W-:-:S02]  /*54e0*/  UIMAD.WIDE.U32 UR20, UR6, UR5, URZ ;  /* 0x00000005061472a5 */ /* 0x000fc4000f8e003f */
[----:B------:R-:W-:Y:S01]  /*54f0*/  UIMAD UR13, UR7, UR5, URZ ;  /* 0x00000005070d72a4 */ /* 0x000fe2000f8e023f */
[----:B------:R-:W-:Y:S01]  /*5500*/  ULDC UR4, c[0x0][0x600] ;  /* 0x0001800000047ab9 */ /* 0x000fe20000000800 */
[----:B------:R-:W-:Y:S02]  /*5510*/  ULOP3.LUT UR17, URZ, UR8, URZ, 0x33, !UPT ;  /* 0x000000083f117292 */ /* 0x000fe4000f8e333f */
[----:B------:R-:W-:Y:S01]  /*5520*/  UIADD3 UR4, UR4, -0x1, URZ ;  /* 0xffffffff04047890 */ /* 0x000fe2000fffe03f */
[----:B0-----:R-:W-:Y:S01]  /*5530*/  VIADD R0, R0, 0x3f ;  /* 0x0000003f00007836 */ /* 0x001fe20000000000 */
[----:B------:R-:W-:Y:S01]  /*5540*/  UIADD3 UR13, UR21, UR13, URZ ;  /* 0x0000000d150d7290 */ /* 0x000fe2000fffe03f */
[----:B------:R-:W-:-:S03]  /*5550*/  ULDC.64 UR22, c[0x0][0x198] ;  /* 0x0000660000167ab9 */ /* 0x000fc60000000a00 */
[----:B------:R-:W-:-:S04]  /*5560*/  SHF.R.S32.HI R3, RZ, 0x1f, R0 ;  /* 0x0000001fff037819 */ /* 0x000fc80000011400 */
[----:B------:R-:W-:Y:S01]  /*5570*/  LEA.HI R3, R3, R0, RZ, 0x6 ;  /* 0x0000000003037211 */ /* 0x000fe200078f30ff */
[C---:B-1----:R-:W-:Y:S02]  /*5580*/  IMAD.SHL.U32 R11, R12.reuse, 0x4, RZ ;  /* 0x000000040c0b7824 */ /* 0x042fe400078e00ff */
[----:B------:R-:W-:Y:S01]  /*5590*/  IMAD.SHL.U32 R12, R12, 0x100, RZ ;  /* 0x000001000c0c7824 */ /* 0x000fe200078e00ff */
[----:B------:R-:W-:Y:S01]  /*55a0*/  SHF.R.S32.HI R10, RZ, 0x6, R3 ;  /* 0x00000006ff0a7819 */ /* 0x000fe20000011403 */
[----:B------:R-:W-:Y:S01]  /*55b0*/  IMAD.MOV.U32 R0, RZ, RZ, 0x1 ;  /* 0x00000001ff007424 */ /* 0x000fe200078e00ff */
[----:B------:R-:W-:Y:S02]  /*55c0*/  LOP3.LUT R11, R11, 0x4, RZ, 0xc0, !PT ;  /* 0x000000040b0b7812 */ /* 0x000fe400078ec0ff */
[----:B------:R-:W-:Y:S01]  /*55d0*/  LOP3.LUT R12, R12, 0x100, RZ, 0xc0, !PT ;  /* 0x000001000c0c7812 */ /* 0x000fe200078ec0ff */
[----:B------:R-:W-:-:S07]  /*55e0*/  VIADD R13, R10, 0x1 ;  /* 0x000000010a0d7836 */ /* 0x000fce0000000000 */
.L_x_70:
[----:B------:R-:W-:-:S03]  /*55f0*/  UMOV UR5, 0xffffffff ;  /* 0xffffffff00057882 */ /* 0x000fc60000000000 */
[----:B------:R-:W-:Y:S05]  /*5600*/  BRA.DIV UR5, `(.L_x_60) ;  /* 0x0000000e05f47947 */ /* 0x000fea000b800000 */
[----:B------:R-:W-:-:S13]  /*5610*/  ELECT P0, URZ, PT ;  /* 0x00000000003f782f */ /* 0x000fda0003800000 */
.L_x_83:
[----:B------:R-:W0:Y:S01]  /*5620*/  LDC R3, c[0x0][0x28c] ;  /* 0x0000a300ff037b82 */ /* 0x000e220000000800 */
[----:B------:R-:W-:Y:S01]  /*5630*/  BSSY B1, `(.L_x_61) ;  /* 0x0000038000017945 */ /* 0x000fe20003800000 */
[----:B0-----:R-:W-:-:S13]  /*5640*/  ISETP.LT.OR P0, PT, R3, 0x1, !P0 ;  /* 0x000000010300780c */ /* 0x001fda0004701670 */
[----:B------:R-:W-:Y:S05]  /*5650*/  @P0 BRA `(.L_x_62) ;  /* 0x0000000000d40947 */ /* 0x000fea0003800000 */
[----:B------:R-:W-:Y:S02]  /*5660*/  IMAD R19, R2, 0x8, R11 ;  /* 0x0000000802137824 */ /* 0x000fe400078e020b */
[----:B------:R-:W-:Y:S02]  /*5670*/  IMAD.SHL.U32 R20, R18, 0x200, RZ ;  /* 0x0000020012147824 */ /* 0x000fe400078e00ff */
[----:B------:R-:W-:Y:S02]  /*5680*/  IMAD.MOV.U32 R23, RZ, RZ, RZ ;  /* 0x000000ffff177224 */ /* 0x000fe400078e00ff */
[----:B------:R-:W-:Y:S02]  /*5690*/  IMAD.MOV.U32 R2, RZ, RZ, R13 ;  /* 0x000000ffff027224 */ /* 0x000fe400078e000d */
[----:B------:R-:W-:Y:S02]  /*56a0*/  IMAD.MOV.U32 R3, RZ, RZ, R0 ;  /* 0x000000ffff037224 */ /* 0x000fe400078e0000 */
[----:B------:R-:W-:-:S07]  /*56b0*/  IMAD.MOV.U32 R5, RZ, RZ, R17 ;  /* 0x000000ffff057224 */ /* 0x000fce00078e0011 */
.L_x_65:
[----:B------:R-:W0:Y:S01]  /*56c0*/  S2R R21, SR_CgaCtaId ;  /* 0x0000000000157919 */ /* 0x000e220000008800 */
[----:B------:R-:W-:Y:S02]  /*56d0*/  MOV R4, 0x400 ;  /* 0x0000040000047802 */ /* 0x000fe40000000f00 */
[----:B------:R-:W-:-:S13]  /*56e0*/  LOP3.LUT P1, RZ, R9, 0x7f, RZ, 0xc0, !PT ;  /* 0x0000007f09ff7812 */ /* 0x000fda000782c0ff */
[----:B------:R-:W1:Y:S01]  /*56f0*/  @!P1 LDC R18, c[0x0][0x500] ;  /* 0x00014000ff129b82 */ /* 0x000e620000000800 */
[----:B0-----:R-:W-:Y:S02]  /*5700*/  LEA R22, R21, R4, 0x18 ;  /* 0x0000000415167211 */ /* 0x001fe400078ec0ff */
[----:B------:R-:W-:-:S03]  /*5710*/  SHF.L.U32 R4, R3, 0x1f, RZ ;  /* 0x0000001f03047819 */ /* 0x000fc600000006ff */
[----:B------:R-:W-:-:S04]  /*5720*/  IMAD R21, R5, 0x8, R22 ;  /* 0x0000000805157824 */ /* 0x000fc800078e0216 */
[----:B------:R-:W0:Y:S02]  /*5730*/  SYNCS.PHASECHK.TRANS64.TRYWAIT P0, [R21+URZ+0x30], R4 ;  /* 0x00003004150075a7 */ /* 0x000e24000800017f */
[----:B01----:R-:W-:Y:S05]  /*5740*/  @!P0 BRA `(.L_x_63) ;  /* 0x0000000c00c48947 */ /* 0x003fea0003800000 */
.L_x_84:
[----:B0-----:R-:W-:Y:S01]  /*5750*/  PRMT R4, R15, 0x9910, RZ ;  /* 0x000099100f047816 */ /* 0x001fe200000000ff */
[----:B------:R0:W-:Y:S03]  /*5760*/  @!P1 SYNCS.ARRIVE.TRANS64 RZ, [R21+URZ], R18 ;  /* 0x0000001215ff99a7 */ /* 0x0001e6000800003f */
[----:B------:R-:W-:-:S13]  /*5770*/  ISETP.NE.AND P0, PT, R4, 0x2, PT ;  /* 0x000000020400780c */ /* 0x000fda0003f05270 */
[----:B0-----:R-:W-:Y:S05]  /*5780*/  @P0 BRA `(.L_x_64) ;  /* 0x0000000000040947 */ /* 0x001fea0003800000 */
[----:B------:R-:W-:Y:S01]  /*5790*/  BPT.TRAP 0x1 ;  /* 0x000000040000795c */ /* 0x000fe20000300000 */
.L_x_64:
[----:B------:R-:W-:Y:S01]  /*57a0*/  R2UR UR16, R22 ;  /* 0x00000000161072ca */ /* 0x000fe200000e0000 */
[----:B------:R-:W-:Y:S01]  /*57b0*/  IMAD R22, R5, 0x8000, R22 ;  /* 0x0000800005167824 */ /* 0x000fe200078e0216 */
[----:B------:R-:W-:Y:S01]  /*57c0*/  R2UR UR9, R21 ;  /* 0x00000000150972ca */ /* 0x000fe200000e0000 */
[C---:B------:R-:W-:Y:S01]  /*57d0*/  IMAD R4, R5.reuse, 0x200, R12 ;  /* 0x0000020005047824 */ /* 0x040fe200078e020c */
[----:B------:R-:W-:Y:S01]  /*57e0*/  UIADD3 UR6, UP0, UR22, 0xf0, URZ ;  /* 0x000000f016067890 */ /* 0x000fe2000ff1e03f */
[----:B------:R-:W-:Y:S01]  /*57f0*/  VIADD R2, R2, 0xffffffff ;  /* 0xffffffff02027836 */ /* 0x000fe20000000000 */
[----:B------:R-:W-:Y:S01]  /*5800*/  R2UR UR5, R22 ;  /* 0x00000000160572ca */ /* 0x000fe200000e0000 */
[----:B------:R-:W-:Y:S01]  /*5810*/  UIADD3 UR24, UP1, UR22, 0x1f0, URZ ;  /* 0x000001f016187890 */ /* 0x000fe2000ff3e03f */
[----:B------:R-:W-:Y:S01]  /*5820*/  R2UR UR8, R4 ;  /* 0x00000000040872ca */ /* 0x000fe200000e0000 */
[----:B------:R-:W-:Y:S01]  /*5830*/  UIADD3.X UR7, URZ, UR23, URZ, UP0, !UPT ;  /* 0x000000173f077290 */ /* 0x000fe200087fe43f */
[----:B------:R-:W-:Y:S01]  /*5840*/  R2UR UR11, R20 ;  /* 0x00000000140b72ca */ /* 0x000fe200000e0000 */
[----:B------:R-:W-:Y:S01]  /*5850*/  VIADD R5, R5, 0x1 ;  /* 0x0000000105057836 */ /* 0x000fe20000000000 */
[----:B------:R-:W-:Y:S01]  /*5860*/  R2UR UR10, R23 ;  /* 0x00000000170a72ca */ /* 0x000fe200000e0000 */
[----:B------:R-:W-:Y:S01]  /*5870*/  UIADD3.X UR25, URZ, UR23, URZ, UP1, !UPT ;  /* 0x000000173f197290 */ /* 0x000fe20008ffe43f */
[----:B------:R-:W-:Y:S01]  /*5880*/  R2UR UR12, R16 ;  /* 0x00000000100c72ca */ /* 0x000fe200000e0000 */
[----:B------:R-:W-:Y:S01]  /*5890*/  UMOV UR14, 0x0 ;  /* 0x00000000000e7882 */ /* 0x000fe20000000000 */
[----:B------:R-:W-:Y:S01]  /*58a0*/  R2UR UR19, R19 ;  /* 0x00000000131372ca */ /* 0x000fe200000e0000 */
[----:B------:R-:W-:Y:S01]  /*58b0*/  UMOV UR15, 0x10000000 ;  /* 0x10000000000f7882 */ /* 0x000fe20000000000 */
[----:B------:R-:W-:Y:S01]  /*58c0*/  ISETP.GT.AND P1, PT, R2, 0x1, PT ;  /* 0x000000010200780c */ /* 0x000fe20003f24270 */
[----:B------:R-:W-:Y:S01]  /*58d0*/  UIADD3 UR5, UR5, 0x180, URZ ;  /* 0x0000018005057890 */ /* 0x000fe2000fffe03f */
[----:B------:R-:W-:Y:S01]  /*58e0*/  ISETP.NE.AND P0, PT, R5, 0x6, PT ;  /* 0x000000060500780c */ /* 0x000fe20003f05270 */
[----:B------:R-:W-:Y:S01]  /*58f0*/  UIADD3 UR16, UR16, 0x30180, UR8 ;  /* 0x0003018010107890 */ /* 0x000fe2000fffe008 */
[----:B------:R-:W-:Y:S01]  /*5900*/  VIADD R23, R23, 0x40 ;  /* 0x0000004017177836 */ /* 0x000fe20000000000 */
[----:B------:R-:W-:Y:S01]  /*5910*/  UMOV UR26, 0x30000 ;  /* 0x00030000001a7882 */ /* 0x000fe20000000000 */
[----:B------:R-:W-:-:S02]  /*5920*/  SEL R4, RZ, 0x1, P0 ;  /* 0x00000001ff047807 */ /* 0x000fc40000000000 */
[----:B------:R-:W-:Y:S01]  /*5930*/  UMOV UR8, UR5 ;  /* 0x0000000500087c82 */ /* 0x000fe20008000000 */
[----:B------:R-:W-:Y:S01]  /*5940*/  SEL R5, R5, RZ, P0 ;  /* 0x000000ff05057207 */ /* 0x000fe20000000000 */
[----:B------:R0:W-:Y:S01]  /*5950*/  UTMALDG.3D [UR8], [UR6], desc[UR14] ;  /* 0x00000e08060075b4 */ /* 0x0001e20008011000 */
[----:B------:R-:W-:Y:S01]  /*5960*/  LOP3.LUT R3, R3, R4, RZ, 0x3c, !PT ;  /* 0x0000000403037212 */ /* 0x000fe200078e3cff */
[----:B0-----:R-:W-:Y:S01]  /*5970*/  UMOV UR11, UR19 ;  /* 0x00000013000b7c82 */ /* 0x001fe20008000000 */
[----:B------:R-:W-:Y:S02]  /*5980*/  UMOV UR8, UR16 ;  /* 0x0000001000087c82 */ /* 0x000fe40008000000 */
[----:B------:R0:W-:Y:S02]  /*5990*/  UTMALDG.3D.MULTICAST [UR8], [UR24], UR26, desc[UR14] ;  /* 0x00000e08180073b4 */ /* 0x0001e4000801181a */
[----:B0-----:R-:W-:Y:S05]  /*59a0*/  @P1 BRA `(.L_x_65) ;  /* 0xfffffffc00441947 */ /* 0x001fea000383ffff */
.L_x_62:
[----:B------:R-:W-:Y:S05]  /*59b0*/  BSYNC B1 ;  /* 0x0000000000017941 */ /* 0x000fea0003800000 */
.L_x_61:
[----:B------:R-:W-:Y:S01]  /*59c0*/  LOP3.LUT P1, RZ, R14, 0xff, RZ, 0xc0, !PT ;  /* 0x000000ff0eff7812 */ /* 0x000fe2000782c0ff */
[C---:B------:R-:W-:Y:S01]  /*59d0*/  IMAD.IADD R4, R10.reuse, 0x1, R17 ;  /* 0x000000010a047824 */ /* 0x040fe200078e0211 */
[----:B------:R-:W-:Y:S01]  /*59e0*/  ULDC.64 UR6, c[0x0][0x650] ;  /* 0x0001940000067ab9 */ /* 0x000fe20000000a00 */
[----:B------:R-:W-:Y:S01]  /*59f0*/  ISETP.GE.U32.AND P2, PT, R10, 0x6, PT ;  /* 0x000000060a00780c */ /* 0x000fe20003f46070 */
[----:B------:R-:W-:Y:S01]  /*5a00*/  BSSY B1, `(.L_x_66) ;  /* 0x000006c000017945 */ /* 0x000fe20003800000 */
[----:B------:R-:W-:Y:S01]  /*5a10*/  IMAD.MOV.U32 R18, RZ, RZ, -0x1 ;  /* 0xffffffffff127424 */ /* 0x000fe200078e00ff */
[----:B------:R-:W-:Y:S01]  /*5a20*/  ISETP.GT.U32.AND P0, PT, R4, 0x5, PT ;  /* 0x000000050400780c */ /* 0x000fe20003f04070 */
[----:B------:R-:W-:Y:S01]  /*5a30*/  IMAD.MOV.U32 R16, RZ, RZ, -0x1 ;  /* 0xffffffffff107424 */ /* 0x000fe200078e00ff */
[----:B------:R-:W-:Y:S02]  /*5a40*/  PRMT R14, RZ, 0x7610, R14 ;  /* 0x00007610ff0e7816 */ /* 0x000fe4000000000e */
[----:B------:R-:W-:-:S03]  /*5a50*/  ISETP.LT.U32.AND P0, PT, R10, 0x6, P0 ;  /* 0x000000060a00780c */ /* 0x000fc60000701070 */
[----:B------:R-:W0:Y:S01]  /*5a60*/  @P1 S2R R3, SR_CgaCtaId ;  /* 0x0000000000031919 */ /* 0x000e220000008800 */
[----:B------:R-:W-:-:S04]  /*5a70*/  @P1 MOV R2, 0x400 ;  /* 0x0000040000021802 */ /* 0x000fc80000000f00 */
[----:B0-----:R-:W-:Y:S01]  /*5a80*/  @P1 LEA R5, R3, R2, 0x18 ;  /* 0x0000000203051211 */ /* 0x001fe200078ec0ff */
[----:B------:R-:W-:-:S03]  /*5a90*/  IMAD.WIDE.U32 R2, R4, -0x55555555, RZ ;  /* 0xaaaaaaab04027825 */ /* 0x000fc600078e00ff */
[----:B------:R0:W-:Y:S01]  /*5aa0*/  @P1 SYNCS.ARRIVE.TRANS64.A1T0 RZ, [R5+URZ+0x78], RZ ;  /* 0x000078ff05ff19a7 */ /* 0x0001e2000810003f */
[----:B------:R-:W-:Y:S01]  /*5ab0*/  IADD3 R6, P1, R6, UR20, RZ ;  /* 0x0000001406067c10 */ /* 0x000fe2000ff3e0ff */
[----:B------:R-:W-:-:S03]  /*5ac0*/  IMAD.MOV.U32 R2, RZ, RZ, -0x1 ;  /* 0xffffffffff027424 */ /* 0x000fc600078e00ff */
[----:B------:R-:W-:Y:S02]  /*5ad0*/  IADD3.X R7, R7, UR13, RZ, P1, !PT ;  /* 0x0000000d07077c10 */ /* 0x000fe40008ffe4ff */
[----:B0-----:R-:W-:Y:S02]  /*5ae0*/  SHF.R.U32.HI R5, RZ, 0x2, R3 ;  /* 0x00000002ff057819 */ /* 0x001fe40000011603 */
[----:B------:R-:W-:Y:S02]  /*5af0*/  SEL R3, RZ, 0x1, !P0 ;  /* 0x00000001ff037807 */ /* 0x000fe40004000000 */
[----:B------:R-:W-:Y:S01]  /*5b00*/  ISETP.GE.U32.AND P0, PT, R6, UR6, PT ;  /* 0x0000000606007c0c */ /* 0x000fe2000bf06070 */
[----:B------:R-:W-:Y:S01]  /*5b10*/  IMAD R17, R5, -0x6, R4 ;  /* 0xfffffffa05117824 */ /* 0x000fe200078e0204 */
[----:B------:R-:W-:Y:S02]  /*5b20*/  LOP3.LUT R0, R0, R3, RZ, 0x3c, !PT ;  /* 0x0000000300007212 */ /* 0x000fe400078e3cff */
[----:B------:R-:W-:-:S02]  /*5b30*/  ISETP.GE.U32.AND.EX P0, PT, R7, UR7, PT, P0 ;  /* 0x0000000707007c0c */ /* 0x000fc4000bf06100 */
[----:B------:R-:W-:Y:S02]  /*5b40*/  @P2 LOP3.LUT R0, R0, 0x1, R5, 0x78, !PT ;  /* 0x0000000100002812 */ /* 0x000fe400078e7805 */
[----:B------:R-:W-:-:S09]  /*5b50*/  PRMT R3, RZ, 0x7610, R3 ;  /* 0x00007610ff037816 */ /* 0x000fd20000000003 */
[----:B------:R-:W-:Y:S05]  /*5b60*/  @P0 BRA `(.L_x_67) ;  /* 0x0000000400540947 */ /* 0x000fea0003800000 */
[----:B------:R-:W0:Y:S01]  /*5b70*/  S2R R18, SR_CTAID.X ;  /* 0x0000000000127919 */ /* 0x000e220000002500 */
[----:B------:R-:W-:Y:S01]  /*5b80*/  ULDC.64 UR6, c[0x0][0x628] ;  /* 0x00018a0000067ab9 */ /* 0x000fe20000000a00 */
[----:B------:R-:W-:Y:S01]  /*5b90*/  ULDC UR8, c[0x0][0x630] ;  /* 0x00018c0000087ab9 */ /* 0x000fe20000000800 */
[----:B------:R-:W-:Y:S01]  /*5ba0*/  ISETP.NE.U32.AND P0, PT, RZ, UR6, PT ;  /* 0x00000006ff007c0c */ /* 0x000fe2000bf05070 */
[----:B------:R-:W1:Y:S01]  /*5bb0*/  S2R R19, SR_CTAID.Y ;  /* 0x0000000000137919 */ /* 0x000e620000002600 */
[----:B------:R-:W-:Y:S01]  /*5bc0*/  ULDC UR9, c[0x0][0x150] ;  /* 0x0000540000097ab9 */ /* 0x000fe20000000800 */
[----:B------:R-:W-:Y:S01]  /*5bd0*/  IMAD.MOV.U32 R2, RZ, RZ, R6 ;  /* 0x000000ffff027224 */ /* 0x000fe200078e0006 */
[----:B------:R-:W-:Y:S01]  /*5be0*/  ISETP.NE.AND.EX P0, PT, RZ, UR7, PT, P0 ;  /* 0x00000007ff007c0c */ /* 0x000fe2000bf05300 */
[----:B------:R-:W-:Y:S01]  /*5bf0*/  IMAD.MOV.U32 R3, RZ, RZ, R7 ;  /* 0x000000ffff037224 */ /* 0x000fe200078e0007 */
[----:B0-----:R-:W-:-:S11]  /*5c00*/  I2FP.F32.U32 R20, R18 ;  /* 0x0000001200147245 */ /* 0x001fd60000201000 */
[----:B------:R-:W-:Y:S05]  /*5c10*/  @!P0 BRA `(.L_x_68) ;  /* 0x0000000000288947 */ /* 0x000fea0003800000 */
[----:B------:R-:W-:Y:S02]  /*5c20*/  ULDC UR5, c[0x0][0x634] ;  /* 0x00018d0000057ab9 */ /* 0x000fe40000000800 */
[----:B------:R-:W-:-:S05]  /*5c30*/  IADD3 R3, P0, R6, UR5, RZ ;  /* 0x0000000506037c10 */ /* 0x000fca000ff1e0ff */
[----:B------:R-:W-:-:S04]  /*5c40*/  IMAD.X R21, RZ, RZ, R7, P0 ;  /* 0x000000ffff157224 */ /* 0x000fc800000e0607 */
[----:B------:R-:W-:-:S04]  /*5c50*/  IMAD.WIDE.U32 R4, R21, UR6, RZ ;  /* 0x0000000615047c25 */ /* 0x000fc8000f8e00ff */
[----:B------:R-:W-:-:S04]  /*5c60*/  IMAD.WIDE.U32 R4, P0, R3, UR7, R4 ;  /* 0x0000000703047c25 */ /* 0x000fc8000f800004 */
[----:B------:R-:W-:-:S04]  /*5c70*/  IMAD.WIDE.U32 R2, R3, UR6, RZ ;  /* 0x0000000603027c25 */ /* 0x000fc8000f8e00ff */
[----:B------:R-:W-:Y:S01]  /*5c80*/  IMAD.MOV.U32 R2, RZ, RZ, R5 ;  /* 0x000000ffff027224 */ /* 0x000fe200078e0005 */
[----:B------:R-:W-:Y:S01]  /*5c90*/  IADD3 RZ, P1, R3, R4, RZ ;  /* 0x0000000403ff7210 */ /* 0x000fe20007f3e0ff */
[----:B------:R-:W-:-:S04]  /*5ca0*/  IMAD.X R3, RZ, RZ, RZ, P0 ;  /* 0x000000ffff037224 */ /* 0x000fc800000e06ff */
[----:B------:R-:W-:-:S08]  /*5cb0*/  IMAD.WIDE.U32.X R2, R21, UR7, R2, P1 ;  /* 0x0000000715027c25 */ /* 0x000fd000088e0402 */
.L_x_68:
[--C-:B------:R-:W-:Y:S01]  /*5cc0*/  SHF.R.U64 R16, R2, UR8, R3.reuse ;  /* 0x0000000802107c19 */ /* 0x100fe20008001203 */
[----:B------:R-:W-:Y:S01]  /*5cd0*/  FMUL R20, R20, UR9 ;  /* 0x0000000914147c20 */ /* 0x000fe20008400000 */
[----:B------:R-:W-:Y:S01]  /*5ce0*/  SHF.R.U32.HI R2, RZ, UR8, R3 ;  /* 0x00000008ff027c19 */ /* 0x000fe20008011603 */
[----:B------:R-:W0:Y:S01]  /*5cf0*/  LDC R23, c[0x0][0x144] ;  /* 0x00005100ff177b82 */ /* 0x000e220000000800 */
[----:B------:R-:W-:Y:S01]  /*5d00*/  IADD3 R21, P0, RZ, -R16, RZ ;  /* 0x80000010ff157210 */ /* 0x000fe20007f1e0ff */
[----:B------:R-:W-:Y:S01]  /*5d10*/  ULDC UR5, c[0x0][0x154] ;  /* 0x0000550000057ab9 */ /* 0x000fe20000000800 */
[----:B-1----:R-:W-:Y:S01]  /*5d20*/  I2FP.F32.U32 R3, R19 ;  /* 0x0000001300037245 */ /* 0x002fe20000201000 */
[----:B------:R-:W1:Y:S01]  /*5d30*/  F2I.U32.TRUNC.NTZ R20, R20 ;  /* 0x0000001400147305 */ /* 0x000e62000020f000 */
[----:B------:R-:W-:Y:S01]  /*5d40*/  ULDC.64 UR6, c[0x0][0x620] ;  /* 0x0001880000067ab9 */ /* 0x000fe20000000a00 */
[----:B------:R-:W-:Y:S02]  /*5d50*/  IMAD.X R2, RZ, RZ, ~R2, P0 ;  /* 0x000000ffff027224 */ /* 0x000fe400000e0e02 */
[----:B------:R-:W-:Y:S01]  /*5d60*/  FMUL R4, R3, UR5 ;  /* 0x0000000503047c20 */ /* 0x000fe20008400000 */
[----:B------:R-:W2:Y:S01]  /*5d70*/  LDC R22, c[0x0][0x148] ;  /* 0x00005200ff167b82 */ /* 0x000ea20000000800 */
[----:B------:R-:W-:Y:S01]  /*5d80*/  IMAD R2, R2, UR6, RZ ;  /* 0x0000000602027c24 */ /* 0x000fe2000f8e02ff */
[----:B------:R-:W-:Y:S01]  /*5d90*/  ULDC UR5, c[0x0][0x618] ;  /* 0x0001860000057ab9 */ /* 0x000fe20000000800 */
[----:B------:R-:W-:-:S02]  /*5da0*/  IMAD.MOV.U32 R3, RZ, RZ, R7 ;  /* 0x000000ffff037224 */ /* 0x000fc400078e0007 */
[----:B------:R-:W3:Y:S01]  /*5db0*/  F2I.U32.TRUNC.NTZ R4, R4 ;  /* 0x0000000400047305 */ /* 0x000ee2000020f000 */
[C---:B------:R-:W-:Y:S02]  /*5dc0*/  IMAD R5, R21.reuse, UR7, R2 ;  /* 0x0000000715057c24 */ /* 0x040fe4000f8e0202 */
[----:B------:R-:W-:Y:S02]  /*5dd0*/  IMAD.MOV.U32 R2, RZ, RZ, R6 ;  /* 0x000000ffff027224 */ /* 0x000fe400078e0006 */
[----:B-1----:R-:W-:Y:S02]  /*5de0*/  IMAD.MOV R20, RZ, RZ, -R20 ;  /* 0x000000ffff147224 */ /* 0x002fe400078e0a14 */
[----:B------:R-:W-:Y:S01]  /*5df0*/  IMAD.WIDE.U32 R2, R21, UR6, R2 ;  /* 0x0000000615027c25 */ /* 0x000fe2000f8e0002 */
[----:B------:R-:W-:Y:S02]  /*5e00*/  ULDC.64 UR6, c[0x0][0x640] ;  /* 0x0001900000067ab9 */ /* 0x000fe40000000a00 */
[----:B------:R-:W-:Y:S01]  /*5e10*/  ISETP.NE.U32.AND P0, PT, RZ, UR6, PT ;  /* 0x00000006ff007c0c */ /* 0x000fe2000bf05070 */
[----:B------:R-:W-:-:S02]  /*5e20*/  IMAD.IADD R3, R3, 0x1, R5 ;  /* 0x0000000103037824 */ /* 0x000fc400078e0205 */
[----:B0-----:R-:W-:Y:S01]  /*5e30*/  IMAD R18, R23, R20, R18 ;  /* 0x0000001417127224 */ /* 0x001fe200078e0212 */
[----:B------:R-:W-:Y:S02]  /*5e40*/  ISETP.NE.AND.EX P0, PT, RZ, UR7, PT, P0 ;  /* 0x00000007ff007c0c */ /* 0x000fe4000bf05300 */
[--C-:B------:R-:W-:Y:S01]  /*5e50*/  SHF.R.U64 R20, R2, UR5, R3.reuse ;  /* 0x0000000502147c19 */ /* 0x100fe20008001203 */
[----:B---3--:R-:W-:Y:S01]  /*5e60*/  IMAD.MOV R2, RZ, RZ, -R4 ;  /* 0x000000ffff027224 */ /* 0x008fe200078e0a04 */
[----:B------:R-:W-:Y:S01]  /*5e70*/  SHF.R.U32.HI R3, RZ, UR5, R3 ;  /* 0x00000005ff037c19 */ /* 0x000fe20008011603 */
[----:B------:R-:W-:Y:S02]  /*5e80*/  ULDC UR5, c[0x0][0x608] ;  /* 0x0001820000057ab9 */ /* 0x000fe40000000800 */
[----:B--2---:R-:W-:Y:S01]  /*5e90*/  @P3 IMAD R18, R22, R2, R19 ;  /* 0x0000000216123224 */ /* 0x004fe200078e0213 */
[--C-:B------:R-:W-:Y:S02]  /*5ea0*/  SHF.R.U64 R22, R20, UR5, R3.reuse ;  /* 0x0000000514167c19 */ /* 0x100fe40008001203 */
[----:B------:R-:W-:Y:S01]  /*5eb0*/  SHF.R.U32.HI R3, RZ, UR5, R3 ;  /* 0x00000005ff037c19 */ /* 0x000fe20008011603 */
[----:B------:R-:W-:-:S03]  /*5ec0*/  ULDC UR5, c[0x0][0x658] ;  /* 0x0001960000057ab9 */ /* 0x000fc60000000800 */
[--C-:B------:R-:W-:Y:S02]  /*5ed0*/  SHF.R.U64 R19, R22, UR5, R3.reuse ;  /* 0x0000000516137c19 */ /* 0x100fe40008001203 */
[----:B------:R-:W-:-:S03]  /*5ee0*/  SHF.R.U32.HI R21, RZ, UR5, R3 ;  /* 0x00000005ff157c19 */ /* 0x000fc60008011603 */
[----:B------:R-:W-:Y:S02]  /*5ef0*/  IMAD.MOV.U32 R4, RZ, RZ, R19 ;  /* 0x000000ffff047224 */ /* 0x000fe400078e0013 */
[----:B------:R-:W-:Y:S01]  /*5f00*/  IMAD.MOV.U32 R3, RZ, RZ, R21 ;  /* 0x000000ffff037224 */ /* 0x000fe200078e0015 */
[----:B------:R-:W-:Y:S06]  /*5f10*/  @!P0 BRA `(.L_x_69) ;  /* 0x00000000002c8947 */ /* 0x000fec0003800000 */
        /* <DEDUP_REMOVED lines=9> */
[----:B------:R-:W-:-:S04]  /*5fb0*/  IMAD.WIDE.U32.X R2, R21, UR7, R2, P1 ;  /* 0x0000000715027c25 */ /* 0x000fc800088e0402 */
[----:B------:R-:W-:-:S07]  /*5fc0*/  IMAD.MOV.U32 R4, RZ, RZ, R2 ;  /* 0x000000ffff047224 */ /* 0x000fce00078e0002 */
.L_x_69:
[----:B------:R-:W-:Y:S01]  /*5fd0*/  ULDC UR5, c[0x0][0x648] ;  /* 0x0001920000057ab9 */ /* 0x000fe20000000800 */
[----:B------:R-:W-:Y:S01]  /*5fe0*/  LOP3.LUT R2, R22, UR17, RZ, 0xc0, !PT ;  /* 0x0000001116027c12 */ /* 0x000fe2000f8ec0ff */
[----:B------:R-:W-:Y:S01]  /*5ff0*/  ULDC UR6, c[0x0][0x610] ;  /* 0x0001840000067ab9 */ /* 0x000fe20000000800 */
[----:B------:R-:W-:Y:S01]  /*6000*/  SHF.R.U64 R3, R4, UR5, R3 ;  /* 0x0000000504037c19 */ /* 0x000fe20008001203 */
[----:B------:R-:W-:Y:S01]  /*6010*/  ULDC UR5, c[0x0][0x638] ;  /* 0x00018e0000057ab9 */ /* 0x000fe20000000800 */
[----:B------:R-:W-:-:S03]  /*6020*/  LOP3.LUT R20, R20, UR4, RZ, 0xc0, !PT ;  /* 0x0000000414147c12 */ /* 0x000fc6000f8ec0ff */
[----:B------:R-:W-:Y:S02]  /*6030*/  IMAD.MOV R4, RZ, RZ, -R3 ;  /* 0x000000ffff047224 */ /* 0x000fe400078e0a03 */
[----:B------:R-:W-:Y:S02]  /*6040*/  IMAD R3, R3, UR18, R2 ;  /* 0x0000001203037c24 */ /* 0x000fe4000f8e0202 */
[----:B------:R-:W-:Y:S01]  /*6050*/  IMAD R19, R4, UR5, R19 ;  /* 0x0000000504137c24 */ /* 0x000fe2000f8e0213 */
[----:B------:R-:W-:Y:S01]  /*6060*/  ULDC UR5, c[0x0][0x600] ;  /* 0x0001800000057ab9 */ /* 0x000fe20000000800 */
[----:B------:R-:W-:Y:S02]  /*6070*/  IMAD R18, R3, UR6, R18 ;  /* 0x0000000603127c24 */ /* 0x000fe4000f8e0212 */
[----:B------:R-:W-:Y:S02]  /*6080*/  IMAD R19, R19, UR5, R20 ;  /* 0x0000000513137c24 */ /* 0x000fe4000f8e0214 */
[----:B------:R-:W-:-:S03]  /*6090*/  IMAD.MOV.U32 R3, RZ, RZ, 0x1 ;  /* 0x00000001ff037424 */ /* 0x000fc600078e00ff */
[----:B------:R-:W-:Y:S02]  /*60a0*/  SEL R2, R19, R18, !P3 ;  /* 0x0000001213027207 */ /* 0x000fe40005800000 */
[----:B------:R-:W-:-:S07]  /*60b0*/  SEL R18, R18, R19, !P3 ;  /* 0x0000001312127207 */ /* 0x000fce0005800000 */
.L_x_67:
[----:B------:R-:W-:Y:S05]  /*60c0*/  BSYNC B1 ;  /* 0x0000000000017941 */ /* 0x000fea0003800000 */
.L_x_66:
[----:B------:R-:W-:-:S13]  /*60d0*/  LOP3.LUT P0, RZ, R3, 0xff, RZ, 0xc0, !PT ;  /* 0x000000ff03ff7812 */ /* 0x000fda000780c0ff */
[----:B------:R-:W-:Y:S05]  /*60e0*/  @P0 BRA `(.L_x_70) ;  /* 0xfffffff400400947 */ /* 0x000fea000383ffff */
[----:B------:R-:W-:Y:S05]  /*60f0*/  BSYNC B0 ;  /* 0x0000000000007941 */ /* 0x000fea0003800000 */
.L_x_59:
[----:B------:R-:W-:-:S03]  /*6100*/  UMOV UR5, 0xffffffff ;  /* 0xffffffff00057882 */ /* 0x000fc60000000000 */
[----:B------:R-:W-:Y:S05]  /*6110*/  BRA.DIV UR5, `(.L_x_71) ;  /* 0x0000000605647947 */ /* 0x000fea000b800000 */
[----:B------:R-:W-:-:S13]  /*6120*/  ELECT P0, URZ, PT ;  /* 0x00000000003f782f */ /* 0x000fda0003800000 */
.L_x_87:
[----:B------:R-:W-:Y:S04]  /*6130*/  BSSY B0, `(.L_x_72) ;  /* 0x000003d000007945 */ /* 0x000fe80003800000 */
[----:B------:R-:W-:Y:S05]  /*6140*/  @!P0 BRA `(.L_x_73) ;  /* 0x0000000000ec8947 */ /* 0x000fea0003800000 */
[----:B------:R-:W-:-:S04]  /*6150*/  LOP3.LUT R8, R8, 0x2, RZ, 0xfc, !PT ;  /* 0x0000000208087812 */ /* 0x000fc800078efcff */
[----:B------:R-:W-:-:S13]  /*6160*/  ISETP.NE.AND P0, PT, R8, 0x3, PT ;  /* 0x000000030800780c */ /* 0x000fda0003f05270 */
[----:B------:R-:W-:Y:S05]  /*6170*/  @!P0 BRA `(.L_x_74) ;  /* 0x0000000000048947 */ /* 0x000fea0003800000 */
[----:B------:R-:W-:Y:S01]  /*6180*/  BPT.TRAP 0x1 ;  /* 0x000000040000795c */ /* 0x000fe20000300000 */
.L_x_74:
[----:B------:R-:W0:Y:S01]  /*6190*/  S2R R3, SR_CgaCtaId ;  /* 0x0000000000037919 */ /* 0x000e220000008800 */
[----:B------:R-:W-:Y:S02]  /*61a0*/  MOV R2, 0x400 ;  /* 0x0000040000027802 */ /* 0x000fe40000000f00 */
[----:B------:R-:W-:Y:S02]  /*61b0*/  SHF.L.U32 R4, R0, 0x1f, RZ ;  /* 0x0000001f00047819 */ /* 0x000fe400000006ff */
[----:B0-----:R-:W-:-:S05]  /*61c0*/  LEA R2, R3, R2, 0x18 ;  /* 0x0000000203027211 */ /* 0x001fca00078ec0ff */
[----:B------:R-:W-:-:S04]  /*61d0*/  VIADD R2, R2, 0x30 ;  /* 0x0000003002027836 */ /* 0x000fc80000000000 */
[C---:B------:R-:W-:Y:S02]  /*61e0*/  IMAD R7, R17.reuse, 0x8, R2 ;  /* 0x0000000811077824 */ /* 0x040fe400078e0202 */
[----:B------:R-:W-:Y:S02]  /*61f0*/  VIADD R17, R17, 0x1 ;  /* 0x0000000111117836 */ /* 0x000fe40000000000 */
[----:B------:R-:W0:Y:S03]  /*6200*/  SYNCS.PHASECHK.TRANS64.TRYWAIT P0, [R7+URZ], R4 ;  /* 0x00000004070075a7 */ /* 0x000e26000800017f */
[----:B------:R-:W-:-:S04]  /*6210*/  ISETP.NE.AND P1, PT, R17, 0x6, PT ;  /* 0x000000061100780c */ /* 0x000fc80003f25270 */
[----:B------:R-:W-:Y:S02]  /*6220*/  SEL R3, RZ, 0x1, P1 ;  /* 0x00000001ff037807 */ /* 0x000fe40000800000 */
[----:B------:R-:W-:Y:S02]  /*6230*/  SEL R17, R17, RZ, P1 ;  /* 0x000000ff11117207 */ /* 0x000fe40000800000 */
[----:B------:R-:W-:-:S03]  /*6240*/  LOP3.LUT R6, R0, R3, RZ, 0x3c, !PT ;  /* 0x0000000300067212 */ /* 0x000fc600078e3cff */
[----:B------:R-:W-:Y:S01]  /*6250*/  IMAD R8, R17, 0x8, R2 ;  /* 0x0000000811087824 */ /* 0x000fe200078e0202 */
[----:B------:R-:W-:Y:S01]  /*6260*/  SHF.L.U32 R5, R6, 0x1f, RZ ;  /* 0x0000001f06057819 */ /* 0x000fe200000006ff */
[----:B0-----:R-:W-:Y:S06]  /*6270*/  @!P0 BRA `(.L_x_75) ;  /* 0x00000004002c8947 */ /* 0x001fec0003800000 */
.L_x_88:
[----:B------:R-:W1:Y:S01]  /*6280*/  SYNCS.PHASECHK.TRANS64.TRYWAIT P0, [R8+URZ], R5 ;  /* 0x00000005080075a7 */ /* 0x000e62000800017f */
[----:B------:R-:W-:-:S05]  /*6290*/  VIADD R0, R17, 0x1 ;  /* 0x0000000111007836 */ /* 0x000fca0000000000 */
[----:B------:R-:W-:-:S04]  /*62a0*/  ISETP.NE.AND P1, PT, R0, 0x6, PT ;  /* 0x000000060000780c */ /* 0x000fc80003f25270 */
[----:B------:R-:W-:Y:S02]  /*62b0*/  SEL R3, RZ, 0x1, P1 ;  /* 0x00000001ff037807 */ /* 0x000fe40000800000 */
[----:B0-----:R-:W-:Y:S02]  /*62c0*/  SEL R7, R0, RZ, P1 ;  /* 0x000000ff00077207 */ /* 0x001fe40000800000 */
[----:B------:R-:W-:-:S03]  /*62d0*/  LOP3.LUT R6, R6, R3, RZ, 0x3c, !PT ;  /* 0x0000000306067212 */ /* 0x000fc600078e3cff */
[----:B------:R-:W-:Y:S01]  /*62e0*/  IMAD R9, R7, 0x8, R2 ;  /* 0x0000000807097824 */ /* 0x000fe200078e0202 */
[----:B------:R-:W-:Y:S01]  /*62f0*/  SHF.L.U32 R4, R6, 0x1f, RZ ;  /* 0x0000001f06047819 */ /* 0x000fe200000006ff */
[----:B-1----:R-:W-:Y:S06]  /*6300*/  @!P0 BRA `(.L_x_76) ;  /* 0x00000004001c8947 */ /* 0x002fec0003800000 */
.L_x_89:
[----:B------:R-:W1:Y:S01]  /*6310*/  SYNCS.PHASECHK.TRANS64.TRYWAIT P0, [R9+URZ], R4 ;  /* 0x00000004090075a7 */ /* 0x000e62000800017f */
[----:B------:R-:W-:-:S05]  /*6320*/  VIADD R0, R7, 0x1 ;  /* 0x0000000107007836 */ /* 0x000fca0000000000 */
[----:B------:R-:W-:-:S04]  /*6330*/  ISETP.NE.AND P1, PT, R0, 0x6, PT ;  /* 0x000000060000780c */ /* 0x000fc80003f25270 */
[----:B------:R-:W-:Y:S02]  /*6340*/  SEL R3, RZ, 0x1, P1 ;  /* 0x00000001ff037807 */ /* 0x000fe40000800000 */
[----:B------:R-:W-:Y:S02]  /*6350*/  SEL R7, R0, RZ, P1 ;  /* 0x000000ff00077207 */ /* 0x000fe40000800000 */
[----:B------:R-:W-:-:S03]  /*6360*/  LOP3.LUT R6, R6, R3, RZ, 0x3c, !PT ;  /* 0x0000000306067212 */ /* 0x000fc600078e3cff */
[----:B0-----:R-:W-:Y:S01]  /*6370*/  IMAD R8, R7, 0x8, R2 ;  /* 0x0000000807087824 */ /* 0x001fe200078e0202 */
[----:B------:R-:W-:Y:S01]  /*6380*/  SHF.L.U32 R5, R6, 0x1f, RZ ;  /* 0x0000001f06057819 */ /* 0x000fe200000006ff */
[----:B-1----:R-:W-:Y:S06]  /*6390*/  @!P0 BRA `(.L_x_77) ;  /* 0x00000004000c8947 */ /* 0x002fec0003800000 */
.L_x_90:
[----:B------:R-:W1:Y:S01]  /*63a0*/  SYNCS.PHASECHK.TRANS64.TRYWAIT P0, [R8+URZ], R5 ;  /* 0x00000005080075a7 */ /* 0x000e62000800017f */
[----:B------:R-:W-:-:S05]  /*63b0*/  VIADD R0, R7, 0x1 ;  /* 0x0000000107007836 */ /* 0x000fca0000000000 */
[----:B------:R-:W-:-:S04]  /*63c0*/  ISETP.NE.AND P1, PT, R0, 0x6, PT ;  /* 0x000000060000780c */ /* 0x000fc80003f25270 */
[----:B------:R-:W-:Y:S02]  /*63d0*/  SEL R3, RZ, 0x1, P1 ;  /* 0x00000001ff037807 */ /* 0x000fe40000800000 */
[----:B------:R-:W-:Y:S02]  /*63e0*/  SEL R7, R0, RZ, P1 ;  /* 0x000000ff00077207 */ /* 0x000fe40000800000 */
[----:B0-----:R-:W-:-:S03]  /*63f0*/  LOP3.LUT R9, R6, R3, RZ, 0x3c, !PT ;  /* 0x0000000306097212 */ /* 0x001fc600078e3cff */
[----:B------:R-:W-:Y:S01]  /*6400*/  IMAD R11, R7, 0x8, R2 ;  /* 0x00000008070b7824 */ /* 0x000fe200078e0202 */
[----:B------:R-:W-:Y:S01]  /*6410*/  SHF.L.U32 R6, R9, 0x1f, RZ ;  /* 0x0000001f09067819 */ /* 0x000fe200000006ff */
[----:B-1----:R-:W-:Y:S06]  /*6420*/  @!P0 BRA `(.L_x_78) ;  /* 0x0000000000fc8947 */ /* 0x002fec0003800000 */
.L_x_91:
[----:B------:R-:W1:Y:S01]  /*6430*/  SYNCS.PHASECHK.TRANS64.TRYWAIT P0, [R11+URZ], R6 ;  /* 0x000000060b0075a7 */ /* 0x000e62000800017f */
[----:B------:R-:W-:-:S05]  /*6440*/  VIADD R0, R7, 0x1 ;  /* 0x0000000107007836 */ /* 0x000fca0000000000 */
[----:B------:R-:W-:-:S04]  /*6450*/  ISETP.NE.AND P1, PT, R0, 0x6, PT ;  /* 0x000000060000780c */ /* 0x000fc80003f25270 */
[----:B------:R-:W-:Y:S02]  /*6460*/  SEL R4, RZ, 0x1, P1 ;  /* 0x00000001ff047807 */ /* 0x000fe40000800000 */
[----:B------:R-:W-:Y:S02]  /*6470*/  SEL R3, R0, RZ, P1 ;  /* 0x000000ff00037207 */ /* 0x000fe40000800000 */
[----:B------:R-:W-:Y:S01]  /*6480*/  LOP3.LUT R0, R9, R4, RZ, 0x3c, !PT ;  /* 0x0000000409007212 */ /* 0x000fe200078e3cff */
[----:B-1----:R-:W-:Y:S06]  /*6490*/  @!P0 BRA `(.L_x_79) ;  /* 0x0000000000f48947 */ /* 0x002fec0003800000 */
.L_x_92:
[----:B------:R-:W-:Y:S01]  /*64a0*/  IMAD R3, R3, 0x8, R2 ;  /* 0x0000000803037824 */ /* 0x000fe200078e0202 */
[----:B------:R-:W-:-:S07]  /*64b0*/  SHF.L.U32 R0, R0, 0x1f, RZ ;  /* 0x0000001f00007819 */ /* 0x000fce00000006ff */
.L_x_80:
[----:B--2---:R2:W3:Y:S02]  /*64c0*/  SYNCS.PHASECHK.TRANS64.TRYWAIT P0, [R3+URZ], R0 ;  /* 0x00000000030075a7 */ /* 0x0044e4000800017f */
[----:B---3--:R-:W-:Y:S05]  /*64d0*/  @!P0 NANOSLEEP.SYNCS 0x989680 ;  /* 0x009896800000895d */ /* 0x008fea0003900000 */
[----:B------:R-:W3:Y:S02]  /*64e0*/  @!P0 SYNCS.PHASECHK.TRANS64 P0, [R3+URZ], R0 ;  /* 0x00000000030085a7 */ /* 0x000ee4000800007f */
[----:B---3--:R-:W-:Y:S05]  /*64f0*/  @!P0 BRA `(.L_x_80) ;  /* 0xfffffffc00f08947 */ /* 0x008fea000383ffff */
.L_x_73:
[----:B------:R-:W-:Y:S05]  /*6500*/  BSYNC B0 ;  /* 0x0000000000007941 */ /* 0x000fea0003800000 */
.L_x_72:
[----:B------:R-:W-:Y:S05]  /*6510*/  EXIT ;  /* 0x000000000000794d */ /* 0x000fea0003800000 */
.L_x_21:
[----:B-1----:R-:W-:-:S04]  /*6520*/  IMAD.U32 R10, RZ, RZ, UR6 ;  /* 0x00000006ff0a7e24 */ /* 0x002fc8000f8e00ff */
[----:B------:R1:W4:Y:S03]  /*6530*/  SYNCS.PHASECHK.TRANS64.TRYWAIT P0, [R10+URZ], R5 ;  /* 0x000000050a0075a7 */ /* 0x000326000800017f */
[----:B----4-:R-:W-:Y:S05]  /*6540*/  @!P0 NANOSLEEP.SYNCS 0x989680 ;  /* 0x009896800000895d */ /* 0x010fea0003900000 */
[----:B------:R-:W4:Y:S02]  /*6550*/  @!P0 SYNCS.PHASECHK.TRANS64 P0, [R10+URZ], R5 ;  /* 0x000000050a0085a7 */ /* 0x000f24000800007f */
[----:B----4-:R-:W-:Y:S05]  /*6560*/  @!P0 BRA `(.L_x_21) ;  /* 0xfffffffc00ec8947 */ /* 0x010fea000383ffff */
[----:B------:R-:W-:Y:S05]  /*6570*/  BRA `(.L_x_20) ;  /* 0xffffffb000007947 */ /* 0x000fea000383ffff */
.L_x_27:
[----:B-1----:R-:W-:-:S04]  /*6580*/  IMAD.U32 R19, RZ, RZ, UR15 ;  /* 0x0000000fff137e24 */ /* 0x002fc8000f8e00ff */
[----:B------:R1:W4:Y:S03]  /*6590*/  SYNCS.PHASECHK.TRANS64.TRYWAIT P0, [R19+URZ], R12 ;  /* 0x0000000c130075a7 */ /* 0x000326000800017f */
[----:B----4-:R-:W-:Y:S05]  /*65a0*/  @!P0 NANOSLEEP.SYNCS 0x989680 ;  /* 0x009896800000895d */ /* 0x010fea0003900000 */
[----:B------:R-:W4:Y:S02]  /*65b0*/  @!P0 SYNCS.PHASECHK.TRANS64 P0, [R19+URZ], R12 ;  /* 0x0000000c130085a7 */ /* 0x000f24000800007f */
[----:B----4-:R-:W-:Y:S05]  /*65c0*/  @!P0 BRA `(.L_x_27) ;  /* 0xfffffffc00ec8947 */ /* 0x010fea000383ffff */
[----:B------:R-:W-:Y:S05]  /*65d0*/  BRA `(.L_x_26) ;  /* 0xffffffb400947947 */ /* 0x000fea000383ffff */
.L_x_60:
[----:B------:R-:W-:Y:S01]  /*65e0*/  BSSY B1, `(.L_x_81) ;  /* 0x0000006000017945 */ /* 0x000fe20003800000 */
[----:B------:R-:W-:-:S07]  /*65f0*/  IMAD.MOV.U32 R3, RZ, RZ, -0x1 ;  /* 0xffffffffff037424 */ /* 0x000fce00078e00ff */
[----:B------:R-:W-:Y:S05]  /*6600*/  WARPSYNC.COLLECTIVE R3, `(.L_x_82) ;  /* 0x00000000030c7348 */ /* 0x000fea0003c00000 */
[----:B------:R-:W-:Y:S02]  /*6610*/  ELECT P0, UR62, PT ;  /* 0x00000000003e782f */ /* 0x000fe40003800000 */
[----:B------:R-:W-:Y:S01]  /*6620*/  MOV R3, UR62 ;  /* 0x0000003e00037c02 */ /* 0x000fe20008000f00 */
[----:B------:R-:W-:Y:S10]  /*6630*/  ENDCOLLECTIVE ;  /* 0x000000000000791b */ /* 0x000ff40003800000 */
.L_x_82:
[----:B------:R-:W-:Y:S05]  /*6640*/  BSYNC B1 ;  /* 0x0000000000017941 */ /* 0x000fea0003800000 */
.L_x_81:
[----:B------:R-:W-:Y:S05]  /*6650*/  BRA `(.L_x_83) ;  /* 0xffffffec00f07947 */ /* 0x000fea000383ffff */
.L_x_63:
[----:B0-----:R0:W1:Y:S02]  /*6660*/  SYNCS.PHASECHK.TRANS64.TRYWAIT P0, [R21+URZ+0x30], R4 ;  /* 0x00003004150075a7 */ /* 0x001064000800017f */
[----:B-1----:R-:W-:Y:S05]  /*6670*/  @!P0 NANOSLEEP.SYNCS 0x989680 ;  /* 0x009896800000895d */ /* 0x002fea0003900000 */
[----:B------:R-:W1:Y:S02]  /*6680*/  @!P0 SYNCS.PHASECHK.TRANS64 P0, [R21+URZ+0x30], R4 ;  /* 0x00003004150085a7 */ /* 0x000e64000800007f */
[----:B-1----:R-:W-:Y:S05]  /*6690*/  @!P0 BRA `(.L_x_63) ;  /* 0xfffffffc00f08947 */ /* 0x002fea000383ffff */
[----:B------:R-:W-:Y:S05]  /*66a0*/  BRA `(.L_x_84) ;  /* 0xfffffff000287947 */ /* 0x000fea000383ffff */
.L_x_71:
[----:B------:R-:W-:Y:S01]  /*66b0*/  BSSY B0, `(.L_x_85) ;  /* 0x0000006000007945 */ /* 0x000fe20003800000 */
[----:B------:R-:W-:-:S07]  /*66c0*/  IMAD.MOV.U32 R3, RZ, RZ, -0x1 ;  /* 0xffffffffff037424 */ /* 0x000fce00078e00ff */
[----:B------:R-:W-:Y:S05]  /*66d0*/  WARPSYNC.COLLECTIVE R3, `(.L_x_86) ;  /* 0x00000000030c7348 */ /* 0x000fea0003c00000 */
[----:B------:R-:W-:Y:S02]  /*66e0*/  ELECT P0, UR62, PT ;  /* 0x00000000003e782f */ /* 0x000fe40003800000 */
[----:B------:R-:W-:Y:S01]  /*66f0*/  MOV R3, UR62 ;  /* 0x0000003e00037c02 */ /* 0x000fe20008000f00 */
[----:B------:R-:W-:Y:S10]  /*6700*/  ENDCOLLECTIVE ;  /* 0x000000000000791b */ /* 0x000ff40003800000 */
.L_x_86:
[----:B------:R-:W-:Y:S05]  /*6710*/  BSYNC B0 ;  /* 0x0000000000007941 */ /* 0x000fea0003800000 */
.L_x_85:
[----:B------:R-:W-:Y:S05]  /*6720*/  BRA `(.L_x_87) ;  /* 0xfffffff800807947 */ /* 0x000fea000383ffff */
.L_x_75:
[----:B0-----:R0:W1:Y:S02]  /*6730*/  SYNCS.PHASECHK.TRANS64.TRYWAIT P0, [R7+URZ], R4 ;  /* 0x00000004070075a7 */ /* 0x001064000800017f */
[----:B-1----:R-:W-:Y:S05]  /*6740*/  @!P0 NANOSLEEP.SYNCS 0x989680 ;  /* 0x009896800000895d */ /* 0x002fea0003900000 */
[----:B------:R-:W1:Y:S02]  /*6750*/  @!P0 SYNCS.PHASECHK.TRANS64 P0, [R7+URZ], R4 ;  /* 0x00000004070085a7 */ /* 0x000e64000800007f */
[----:B-1----:R-:W-:Y:S05]  /*6760*/  @!P0 BRA `(.L_x_75) ;  /* 0xfffffffc00f08947 */ /* 0x002fea000383ffff */
[----:B------:R-:W-:Y:S05]  /*6770*/  BRA `(.L_x_88) ;  /* 0xfffffff800c07947 */ /* 0x000fea000383ffff */
.L_x_76:
[----:B0-----:R0:W1:Y:S02]  /*6780*/  SYNCS.PHASECHK.TRANS64.TRYWAIT P0, [R8+URZ], R5 ;  /* 0x00000005080075a7 */ /* 0x001064000800017f */
[----:B-1----:R-:W-:Y:S05]  /*6790*/  @!P0 NANOSLEEP.SYNCS 0x989680 ;  /* 0x009896800000895d */ /* 0x002fea0003900000 */
[----:B------:R-:W1:Y:S02]  /*67a0*/  @!P0 SYNCS.PHASECHK.TRANS64 P0, [R8+URZ], R5 ;  /* 0x00000005080085a7 */ /* 0x000e64000800007f */
[----:B-1----:R-:W-:Y:S05]  /*67b0*/  @!P0 BRA `(.L_x_76) ;  /* 0xfffffffc00f08947 */ /* 0x002fea000383ffff */
[----:B------:R-:W-:Y:S05]  /*67c0*/  BRA `(.L_x_89) ;  /* 0xfffffff800d07947 */ /* 0x000fea000383ffff */
.L_x_77:
[----:B0-----:R0:W1:Y:S02]  /*67d0*/  SYNCS.PHASECHK.TRANS64.TRYWAIT P0, [R9+URZ], R4 ;  /* 0x00000004090075a7 */ /* 0x001064000800017f */
[----:B-1----:R-:W-:Y:S05]  /*67e0*/  @!P0 NANOSLEEP.SYNCS 0x989680 ;  /* 0x009896800000895d */ /* 0x002fea0003900000 */
[----:B------:R-:W1:Y:S02]  /*67f0*/  @!P0 SYNCS.PHASECHK.TRANS64 P0, [R9+URZ], R4 ;  /* 0x00000004090085a7 */ /* 0x000e64000800007f */
[----:B-1----:R-:W-:Y:S05]  /*6800*/  @!P0 BRA `(.L_x_77) ;  /* 0xfffffffc00f08947 */ /* 0x002fea000383ffff */
[----:B------:R-:W-:Y:S05]  /*6810*/  BRA `(.L_x_90) ;  /* 0xfffffff800e07947 */ /* 0x000fea000383ffff */
.L_x_78:
[----:B0-----:R0:W1:Y:S02]  /*6820*/  SYNCS.PHASECHK.TRANS64.TRYWAIT P0, [R8+URZ], R5 ;  /* 0x00000005080075a7 */ /* 0x001064000800017f */
[----:B-1----:R-:W-:Y:S05]  /*6830*/  @!P0 NANOSLEEP.SYNCS 0x989680 ;  /* 0x009896800000895d */ /* 0x002fea0003900000 */
[----:B------:R-:W1:Y:S02]  /*6840*/  @!P0 SYNCS.PHASECHK.TRANS64 P0, [R8+URZ], R5 ;  /* 0x00000005080085a7 */ /* 0x000e64000800007f */
[----:B-1----:R-:W-:Y:S05]  /*6850*/  @!P0 BRA `(.L_x_78) ;  /* 0xfffffffc00f08947 */ /* 0x002fea000383ffff */
[----:B------:R-:W-:Y:S05]  /*6860*/  BRA `(.L_x_91) ;  /* 0xfffffff800f07947 */ /* 0x000fea000383ffff */
.L_x_79:
[----:B-1----:R1:W2:Y:S02]  /*6870*/  SYNCS.PHASECHK.TRANS64.TRYWAIT P0, [R11+URZ], R6 ;  /* 0x000000060b0075a7 */ /* 0x0022a4000800017f */
[----:B--2---:R-:W-:Y:S05]  /*6880*/  @!P0 NANOSLEEP.SYNCS 0x989680 ;  /* 0x009896800000895d */ /* 0x004fea0003900000 */
[----:B------:R-:W2:Y:S02]  /*6890*/  @!P0 SYNCS.PHASECHK.TRANS64 P0, [R11+URZ], R6 ;  /* 0x000000060b0085a7 */ /* 0x000ea4000800007f */
[----:B--2---:R-:W-:Y:S05]  /*68a0*/  @!P0 BRA `(.L_x_79) ;  /* 0xfffffffc00f08947 */ /* 0x004fea000383ffff */
[----:B------:R-:W-:Y:S05]  /*68b0*/  BRA `(.L_x_92) ;  /* 0xfffffff800f87947 */ /* 0x000fea000383ffff */
.L_x_93:
[----:B------:R-:W-:-:S00]  /*68c0*/  BRA `(.L_x_93) ;  /* 0xfffffffc00fc7947 */ /* 0x000fc0000383ffff */
[----:B------:R-:W-:-:S00]  /*68d0*/  NOP ;  /* 0x0000000000007918 */ /* 0x000fc00000000000 */
        /* <DEDUP_REMOVED lines=10> */
.L_x_94:


//--------------------- .nv.shared._ZN7cutlass13device_kernelINS_4gemm6kernel13GemmUniversalIN4cute5tupleIJiiiiEEENS1_10collective13CollectiveMmaINS1_37MainloopSm90TmaGmmaWarpSpecializedFP8ILi6ENS5_IJNS4_1CILi2EEENSA_ILi1EEESC_EEENS1_35KernelTmaWarpSpecializedCooperativeEEENS5_IJNSA_ILi512EEENSA_ILi8EEENSA_ILi64EEEEEENS_12float_e4m3_tENS5_IJlSC_lEEESK_SL_NS4_8TiledMMAINS4_8MMA_AtomIJNS4_4SM904GMMA29MMA_64x8x32_F32E4M3E4M3_SS_TNILNSP_7ScaleInE1ELSR_1EEEEEENS4_6LayoutISD_NS5_IJSC_NSA_ILi0EEESV_EEEEENS5_IJNS4_10UnderscoreESY_SY_EEEEENS4_13SM90_TMA_LOADENS4_14ComposedLayoutINS4_7SwizzleILi2ELi4ELi3EEENS4_18smem_ptr_flag_bitsILi8EEENSU_INS5_IJSH_SI_EEENS5_IJSI_SC_EEEEEEEvNS4_8identityENS4_23SM90_TMA_LOAD_MULTICASTES1A_vS1B_EENS_8epilogue10collective6detail29Sm90TmaWarpSpecializedAdapterINS1F_15DefaultEpilogueISK_SL_SL_NS1E_6thread17LinearCombinationISK_Li1EffLNS1J_9ScaleType4KindE0ELNS_15FloatRoundStyleE2ESK_EENS1_15EpilogueDefaultEEEEEvvEEEEvNT_6ParamsE --------------------------
	.section	.nv.shared._ZN7cutlass13device_kernelINS_4gemm6kernel13GemmUniversalIN4cute5tupleIJiiiiEEENS1_10collective13CollectiveMmaINS1_37MainloopSm90TmaGmmaWarpSpecializedFP8ILi6ENS5_IJNS4_1CILi2EEENSA_ILi1EEESC_EEENS1_35KernelTmaWarpSpecializedCooperativeEEENS5_IJNSA_ILi512EEENSA_ILi8EEENSA_ILi64EEEEEENS_12float_e4m3_tENS5_IJlSC_lEEESK_SL_NS4_8TiledMMAINS4_8MMA_AtomIJNS4_4SM904GMMA29MMA_64x8x32_F32E4M3E4M3_SS_TNILNSP_7ScaleInE1ELSR_1EEEEEENS4_6LayoutISD_NS5_IJSC_NSA_ILi0EEESV_EEEEENS5_IJNS4_10UnderscoreESY_SY_EEEEENS4_13SM90_TMA_LOADENS4_14ComposedLayoutINS4_7SwizzleILi2ELi4ELi3EEENS4_18smem_ptr_flag_bitsILi8EEENSU_INS5_IJSH_SI_EEENS5_IJSI_SC_EEEEEEEvNS4_8identityENS4_23SM90_TMA_LOAD_MULTICASTES1A_vS1B_EENS_8epilogue10collective6detail29Sm90TmaWarpSpecializedAdapterINS1F_15DefaultEpilogueISK_SL_SL_NS1E_6thread17LinearCombinationISK_Li1EffLNS1J_9ScaleType4KindE0ELNS_15FloatRoundStyleE2ESK_EENS1_15EpilogueDefaultEEEEEvvEEEEvNT_6ParamsE,"aw",@nobits
	.sectionflags	@""
	.align	16
	.zero		1024


//--------------------- .nv.shared.reserved.0     --------------------------
	.section	.nv.shared.reserved.0,"aw",@nobits
	.weak		__nv_reservedSMEM_offset_0_alias
	.size		__nv_reservedSMEM_offset_0_alias, 0, 0
	.other		__nv_reservedSMEM_offset_0_alias,@"STO_CUDA_RESERVED_SHARED STV_DEFAULT"
__nv_reservedSMEM_offset_0_alias:
	.zero		0


//--------------------- .nv.global                --------------------------
	.section	.nv.global,"aw",@nobits
.nv.global:
	.type		_ZN39_INTERNAL_992b667a_4_k_cu_d6aac14c_73644cute1_E,@object
	.size		_ZN39_INTERNAL_992b667a_4_k_cu_d6aac14c_73644cute1_E,(_ZN39_INTERNAL_992b667a_4_k_cu_d6aac14c_73644cuda3std3__45__cpo6cbeginE - _ZN39_INTERNAL_992b667a_4_k_cu_d6aac14c_73644cute1_E)
_ZN39_INTERNAL_992b667a_4_k_cu_d6aac14c_73644cute1_E:
	.zero		1
	.type		_ZN39_INTERNAL_992b667a_4_k_cu_d6aac14c_73644cuda3std3__45__cpo6cbeginE,@object
	.size		_ZN39_INTERNAL_992b667a_4_k_cu_d6aac14c_73644cuda3std3__45__cpo6cbeginE,(_ZN39_INTERNAL_992b667a_4_k_cu_d6aac14c_73644cuda3std3__48in_placeE - _ZN39_INTERNAL_992b667a_4_k_cu_d6aac14c_73644cuda3std3__45__cpo6cbeginE)
_ZN39_INTERNAL_992b667a_4_k_cu_d6aac14c_73644cuda3std3__45__cpo6cbeginE:
	.zero		1
	.type		_ZN39_INTERNAL_992b667a_4_k_cu_d6aac14c_73644cuda3std3__48in_placeE,@object
	.size		_ZN39_INTERNAL_992b667a_4_k_cu_d6aac14c_73644cuda3std3__48in_placeE,(_ZN39_INTERNAL_992b667a_4_k_cu_d6aac14c_73644cuda3std6ranges3__45__cpo9iter_moveE - _ZN39_INTERNAL_992b667a_4_k_cu_d6aac14c_73644cuda3std3__48in_placeE)
_ZN39_INTERNAL_992b667a_4_k_cu_d6aac14c_73644cuda3std3__48in_placeE:
	.zero		1
	.type		_ZN39_INTERNAL_992b667a_4_k_cu_d6aac14c_73644cuda3std6ranges3__45__cpo9iter_moveE,@object
	.size		_ZN39_INTERNAL_992b667a_4_k_cu_d6aac14c_73644cuda3std6ranges3__45__cpo9iter_moveE,(_ZN39_INTERNAL_992b667a_4_k_cu_d6aac14c_73644cuda3std3__45__cpo5beginE - _ZN39_INTERNAL_992b667a_4_k_cu_d6aac14c_73644cuda3std6ranges3__45__cpo9iter_moveE)
_ZN39_INTERNAL_992b667a_4_k_cu_d6aac14c_73644cuda3std6ranges3__45__cpo9iter_moveE:
	.zero		1
	.type		_ZN39_INTERNAL_992b667a_4_k_cu_d6aac14c_73644cuda3std3__45__cpo5beginE,@object
	.size		_ZN39_INTERNAL_992b667a_4_k_cu_d6aac14c_73644cuda3std3__45__cpo5beginE,(_ZN39_INTERNAL_992b667a_4_k_cu_d6aac14c_73644cuda3std3__441_GLOBAL__N__992b667a_4_k_cu_d6aac14c_73646ignoreE - _ZN39_INTERNAL_992b667a_4_k_cu_d6aac14c_73644cuda3std3__45__cpo5beginE)
_ZN39_INTERNAL_992b667a_4_k_cu_d6aac14c_73644cuda3std3__45__cpo5beginE:
	.zero		1
	.type		_ZN39_INTERNAL_992b667a_4_k_cu_d6aac14c_73644cuda3std3__441_GLOBAL__N__992b667a_4_k_cu_d6aac14c_73646ignoreE,@object
	.size		_ZN39_INTERNAL_992b667a_4_k_cu_d6aac14c_73644cuda3std3__441_GLOBAL__N__992b667a_4_k_cu_d6aac14c_73646ignoreE,(_ZN39_INTERNAL_992b667a_4_k_cu_d6aac14c_73644cute7productE - _ZN39_INTERNAL_992b667a_4_k_cu_d6aac14c_73644cuda3std3__441_GLOBAL__N__992b667a_4_k_cu_d6aac14c_73646ignoreE)
_ZN39_INTERNAL_992b667a_4_k_cu_d6aac14c_73644cuda3std3__441_GLOBAL__N__992b667a_4_k_cu_d6aac14c_73646ignoreE:
	.zero		1
	.type		_ZN39_INTERNAL_992b667a_4_k_cu_d6aac14c_73644cute7productE,@object
	.size		_ZN39_INTERNAL_992b667a_4_k_cu_d6aac14c_73644cute7productE,(_ZN39_INTERNAL_992b667a_4_k_cu_d6aac14c_73644cuda3std3__45__cpo3endE - _ZN39_INTERNAL_992b667a_4_k_cu_d6aac14c_73644cute7productE)
_ZN39_INTERNAL_992b667a_4_k_cu_d6aac14c_73644cute7productE:
	.zero		1
	.type		_ZN39_INTERNAL_992b667a_4_k_cu_d6aac14c_73644cuda3std3__45__cpo3endE,@object
	.size		_ZN39_INTERNAL_992b667a_4_k_cu_d6aac14c_73644cuda3std3__45__cpo3endE,(_ZN39_INTERNAL_992b667a_4_k_cu_d6aac14c_73644cuda3std3__419piecewise_constructE - _ZN39_INTERNAL_992b667a_4_k_cu_d6aac14c_73644cuda3std3__45__cpo3endE)
_ZN39_INTERNAL_992b667a_4_k_cu_d6aac14c_73644cuda3std3__45__cpo3endE:
	.zero		1
	.type		_ZN39_INTERNAL_992b667a_4_k_cu_d6aac14c_73644cuda3std3__419piecewise_constructE,@object
	.size		_ZN39_INTERNAL_992b667a_4_k_cu_d6aac14c_73644cuda3std3__419piecewise_constructE,(_ZN39_INTERNAL_992b667a_4_k_cu_d6aac14c_73644cuda3std3__45__cpo4cendE - _ZN39_INTERNAL_992b667a_4_k_cu_d6aac14c_73644cuda3std3__419piecewise_constructE)
_ZN39_INTERNAL_992b667a_4_k_cu_d6aac14c_73644cuda3std3__419piecewise_constructE:
	.zero		1
	.type		_ZN39_INTERNAL_992b667a_4_k_cu_d6aac14c_73644cuda3std3__45__cpo4cendE,@object
	.size		_ZN39_INTERNAL_992b667a_4_k_cu_d6aac14c_73644cuda3std3__45__cpo4cendE,(_ZN39_INTERNAL_992b667a_4_k_cu_d6aac14c_73644cuda3std6ranges3__45__cpo4swapE - _ZN39_INTERNAL_992b667a_4_k_cu_d6aac14c_73644cuda3std3__45__cpo4cendE)
_ZN39_INTERNAL_992b667a_4_k_cu_d6aac14c_73644cuda3std3__45__cpo4cendE:
	.zero		1
	.type		_ZN39_INTERNAL_992b667a_4_k_cu_d6aac14c_73644cuda3std6ranges3__45__cpo4swapE,@object
	.size		_ZN39_INTERNAL_992b667a_4_k_cu_d6aac14c_73644cuda3std6ranges3__45__cpo4swapE,(.L_7 - _ZN39_INTERNAL_992b667a_4_k_cu_d6aac14c_73644cuda3std6ranges3__45__cpo4swapE)
_ZN39_INTERNAL_992b667a_4_k_cu_d6aac14c_73644cuda3std6ranges3__45__cpo4swapE:
	.zero		1
.L_7:


//--------------------- .nv.constant0._ZN7cutlass13device_kernelINS_4gemm6kernel13GemmUniversalIN4cute5tupleIJiiiiEEENS1_10collective13CollectiveMmaINS1_37MainloopSm90TmaGmmaWarpSpecializedFP8ILi6ENS5_IJNS4_1CILi2EEENSA_ILi1EEESC_EEENS1_35KernelTmaWarpSpecializedCooperativeEEENS5_IJNSA_ILi512EEENSA_ILi8EEENSA_ILi64EEEEEENS_12float_e4m3_tENS5_IJlSC_lEEESK_SL_NS4_8TiledMMAINS4_8MMA_AtomIJNS4_4SM904GMMA29MMA_64x8x32_F32E4M3E4M3_SS_TNILNSP_7ScaleInE1ELSR_1EEEEEENS4_6LayoutISD_NS5_IJSC_NSA_ILi0EEESV_EEEEENS5_IJNS4_10UnderscoreESY_SY_EEEEENS4_13SM90_TMA_LOADENS4_14ComposedLayoutINS4_7SwizzleILi2ELi4ELi3EEENS4_18smem_ptr_flag_bitsILi8EEENSU_INS5_IJSH_SI_EEENS5_IJSI_SC_EEEEEEEvNS4_8identityENS4_23SM90_TMA_LOAD_MULTICASTES1A_vS1B_EENS_8epilogue10collective6detail29Sm90TmaWarpSpecializedAdapterINS1F_15DefaultEpilogueISK_SL_SL_NS1E_6thread17LinearCombinationISK_Li1EffLNS1J_9ScaleType4KindE0ELNS_15FloatRoundStyleE2ESK_EENS1_15EpilogueDefaultEEEEEvvEEEEvNT_6ParamsE --------------------------
	.section	.nv.constant0._ZN7cutlass13device_kernelINS_4gemm6kernel13GemmUniversalIN4cute5tupleIJiiiiEEENS1_10collective13CollectiveMmaINS1_37MainloopSm90TmaGmmaWarpSpecializedFP8ILi6ENS5_IJNS4_1CILi2EEENSA_ILi1EEESC_EEENS1_35KernelTmaWarpSpecializedCooperativeEEENS5_IJNSA_ILi512EEENSA_ILi8EEENSA_ILi64EEEEEENS_12float_e4m3_tENS5_IJlSC_lEEESK_SL_NS4_8TiledMMAINS4_8MMA_AtomIJNS4_4SM904GMMA29MMA_64x8x32_F32E4M3E4M3_SS_TNILNSP_7ScaleInE1ELSR_1EEEEEENS4_6LayoutISD_NS5_IJSC_NSA_ILi0EEESV_EEEEENS5_IJNS4_10UnderscoreESY_SY_EEEEENS4_13SM90_TMA_LOADENS4_14ComposedLayoutINS4_7SwizzleILi2ELi4ELi3EEENS4_18smem_ptr_flag_bitsILi8EEENSU_INS5_IJSH_SI_EEENS5_IJSI_SC_EEEEEEEvNS4_8identityENS4_23SM90_TMA_LOAD_MULTICASTES1A_vS1B_EENS_8epilogue10collective6detail29Sm90TmaWarpSpecializedAdapterINS1F_15DefaultEpilogueISK_SL_SL_NS1E_6thread17LinearCombinationISK_Li1EffLNS1J_9ScaleType4KindE0ELNS_15FloatRoundStyleE2ESK_EENS1_15EpilogueDefaultEEEEEvvEEEEvNT_6ParamsE,"a",@progbits
	.sectionflags	@""
	.align	4
.nv.constant0._ZN7cutlass13device_kernelINS_4gemm6kernel13GemmUniversalIN4cute5tupleIJiiiiEEENS1_10collective13CollectiveMmaINS1_37MainloopSm90TmaGmmaWarpSpecializedFP8ILi6ENS5_IJNS4_1CILi2EEENSA_ILi1EEESC_EEENS1_35KernelTmaWarpSpecializedCooperativeEEENS5_IJNSA_ILi512EEENSA_ILi8EEENSA_ILi64EEEEEENS_12float_e4m3_tENS5_IJlSC_lEEESK_SL_NS4_8TiledMMAINS4_8MMA_AtomIJNS4_4SM904GMMA29MMA_64x8x32_F32E4M3E4M3_SS_TNILNSP_7ScaleInE1ELSR_1EEEEEENS4_6LayoutISD_NS5_IJSC_NSA_ILi0EEESV_EEEEENS5_IJNS4_10UnderscoreESY_SY_EEEEENS4_13SM90_TMA_LOADENS4_14ComposedLayoutINS4_7SwizzleILi2ELi4ELi3EEENS4_18smem_ptr_flag_bitsILi8EEENSU_INS5_IJSH_SI_EEENS5_IJSI_SC_EEEEEEEvNS4_8identityENS4_23SM90_TMA_LOAD_MULTICASTES1A_vS1B_EENS_8epilogue10collective6detail29Sm90TmaWarpSpecializedAdapterINS1F_15DefaultEpilogueISK_SL_SL_NS1E_6thread17LinearCombinationISK_Li1EffLNS1J_9ScaleType4KindE0ELNS_15FloatRoundStyleE2ESK_EENS1_15EpilogueDefaultEEEEEvvEEEEvNT_6ParamsE:
	.zero		1664


//--------------------- SYMBOLS --------------------------

	.type		.nv.reservedSmem.offset0,@object
	.size		.nv.reservedSmem.offset0,0x4
